	.target	sm_90a

	.elftype	@"ET_EXEC"


//--------------------- .note.nv.tkinfo           --------------------------
	.section	.note.nv.tkinfo,"",@"SHT_NOTE"
	.sectionflags	@"SHF_NOTE_NV_TKINFO"
	.tkinfo
        /*0018*/ 	.word	0x00000002
        /*0030*/ 	.string	""
        /*0030*/ 	.string	"ptxas"
        /*0030*/ 	.string	"Cuda compilation tools, release 13.0, V13.0.88"
        /*0030*/ 	.string	"Build cuda_13.0.r13.0/compiler.36424714_0"
        /*0030*/ 	.string	"-arch sm_90a -m 64 "



//--------------------- .note.nv.cuinfo           --------------------------
	.section	.note.nv.cuinfo,"",@"SHT_NOTE"
	.sectionflags	@"SHF_NOTE_NV_CUINFO"
        /*0018*/ 	.short	0x0002
        /*001a*/ 	.short	0x005a
        /*001c*/ 	.short	0x0082
	.zero		2


//--------------------- .nv.info                  --------------------------
	.section	.nv.info,"",@"SHT_CUDA_INFO"
	.align	4


	//----- nvinfo : EIATTR_REGCOUNT
	.align		4
        /*0000*/ 	.byte	0x04, 0x2f
        /*0002*/ 	.short	(.L_15 - .L_14)
	.align		4
.L_14:
        /*0004*/ 	.word	index@(_ZN7cutlass13device_kernelINS_4gemm6kernel13GemmUniversalIN4cute5tupleIJiiiiEEENS1_10collective13CollectiveMmaINS1_34MainloopSm90TmaGmmaWarpSpecializedILi9ENS5_IJNS4_1CILi2EEENSA_ILi1EEESC_EEENS1_32KernelTmaWarpSpecializedPingpongEEENS5_IJNSA_ILi64EEENSA_ILi128EEENSA_ILi32EEEEEEfNS5_IJlSC_lEEEfSK_NS4_8TiledMMAINS4_8MMA_AtomIJNS4_4SM904GMMA30MMA_64x128x8_F32TF32TF32_SS_TNILNSO_7ScaleInE1ELSQ_1EEEEEENS4_6LayoutINS5_IJSC_SC_SC_EEENS5_IJNSA_ILi0EEESV_SV_EEEEENS5_IJNS4_10UnderscoreESY_SY_EEEEENS4_13SM90_TMA_LOADENS4_14ComposedLayoutINS4_7SwizzleILi3ELi4ELi3EEENS4_18smem_ptr_flag_bitsILi32EEENST_INS5_IJNSA_ILi8EEESI_EEENS5_IJSI_SC_EEEEEEEvNS4_8identityENS4_23SM90_TMA_LOAD_MULTICASTES1B_vS1C_EENS_8epilogue10collective6detail29Sm90TmaWarpSpecializedAdapterINS1G_15DefaultEpilogueIfSK_SK_NS1F_6thread17LinearCombinationIfLi1EffLNS1K_9ScaleType4KindE0ELNS_15FloatRoundStyleE2EfEENS1_15EpilogueDefaultEEEEEvvEEEEvNT_6ParamsE)
        /*0008*/ 	.word	0x000000a8


	//----- nvinfo : EIATTR_FRAME_SIZE
	.align		4
.L_15:
        /*000c*/ 	.byte	0x04, 0x11
        /*000e*/ 	.short	(.L_17 - .L_16)
	.align		4
.L_16:
        /*0010*/ 	.word	index@(_ZN7cutlass13device_kernelINS_4gemm6kernel13GemmUniversalIN4cute5tupleIJiiiiEEENS1_10collective13CollectiveMmaINS1_34MainloopSm90TmaGmmaWarpSpecializedILi9ENS5_IJNS4_1CILi2EEENSA_ILi1EEESC_EEENS1_32KernelTmaWarpSpecializedPingpongEEENS5_IJNSA_ILi64EEENSA_ILi128EEENSA_ILi32EEEEEEfNS5_IJlSC_lEEEfSK_NS4_8TiledMMAINS4_8MMA_AtomIJNS4_4SM904GMMA30MMA_64x128x8_F32TF32TF32_SS_TNILNSO_7ScaleInE1ELSQ_1EEEEEENS4_6LayoutINS5_IJSC_SC_SC_EEENS5_IJNSA_ILi0EEESV_SV_EEEEENS5_IJNS4_10UnderscoreESY_SY_EEEEENS4_13SM90_TMA_LOADENS4_14ComposedLayoutINS4_7SwizzleILi3ELi4ELi3EEENS4_18smem_ptr_flag_bitsILi32EEENST_INS5_IJNSA_ILi8EEESI_EEENS5_IJSI_SC_EEEEEEEvNS4_8identityENS4_23SM90_TMA_LOAD_MULTICASTES1B_vS1C_EENS_8epilogue10collective6detail29Sm90TmaWarpSpecializedAdapterINS1G_15DefaultEpilogueIfSK_SK_NS1F_6thread17LinearCombinationIfLi1EffLNS1K_9ScaleType4KindE0ELNS_15FloatRoundStyleE2EfEENS1_15EpilogueDefaultEEEEEvvEEEEvNT_6ParamsE)
        /*0014*/ 	.word	0x00000008


	//----- nvinfo : EIATTR_MIN_STACK_SIZE
	.align		4
.L_17:
        /*0018*/ 	.byte	0x04, 0x12
        /*001a*/ 	.short	(.L_19 - .L_18)
	.align		4
.L_18:
        /*001c*/ 	.word	index@(_ZN7cutlass13device_kernelINS_4gemm6kernel13GemmUniversalIN4cute5tupleIJiiiiEEENS1_10collective13CollectiveMmaINS1_34MainloopSm90TmaGmmaWarpSpecializedILi9ENS5_IJNS4_1CILi2EEENSA_ILi1EEESC_EEENS1_32KernelTmaWarpSpecializedPingpongEEENS5_IJNSA_ILi64EEENSA_ILi128EEENSA_ILi32EEEEEEfNS5_IJlSC_lEEEfSK_NS4_8TiledMMAINS4_8MMA_AtomIJNS4_4SM904GMMA30MMA_64x128x8_F32TF32TF32_SS_TNILNSO_7ScaleInE1ELSQ_1EEEEEENS4_6LayoutINS5_IJSC_SC_SC_EEENS5_IJNSA_ILi0EEESV_SV_EEEEENS5_IJNS4_10UnderscoreESY_SY_EEEEENS4_13SM90_TMA_LOADENS4_14ComposedLayoutINS4_7SwizzleILi3ELi4ELi3EEENS4_18smem_ptr_flag_bitsILi32EEENST_INS5_IJNSA_ILi8EEESI_EEENS5_IJSI_SC_EEEEEEEvNS4_8identityENS4_23SM90_TMA_LOAD_MULTICASTES1B_vS1C_EENS_8epilogue10collective6detail29Sm90TmaWarpSpecializedAdapterINS1G_15DefaultEpilogueIfSK_SK_NS1F_6thread17LinearCombinationIfLi1EffLNS1K_9ScaleType4KindE0ELNS_15FloatRoundStyleE2EfEENS1_15EpilogueDefaultEEEEEvvEEEEvNT_6ParamsE)
        /*0020*/ 	.word	0x00000008
.L_19:


//--------------------- .nv.compat                --------------------------
	.section	.nv.compat,"",@"SHT_CUDA_COMPAT_INFO"
	.align	4
        /*0000*/ 	.byte	0x02, 0x09, 0x01, 0x00, 0x02, 0x02, 0x04, 0x00, 0x02, 0x05, 0x05, 0x00, 0x03, 0x07, 0x01, 0x01
        /*0010*/ 	.byte	0x02, 0x03, 0x01, 0x00, 0x02, 0x06, 0x01, 0x00, 0x04, 0x0b, 0x08, 0x00, 0x00, 0x00, 0x00, 0x00
        /*0020*/ 	.byte	0x00, 0x00, 0x00, 0x00


//--------------------- .nv.info._ZN7cutlass13device_kernelINS_4gemm6kernel13GemmUniversalIN4cute5tupleIJiiiiEEENS1_10collective13CollectiveMmaINS1_34MainloopSm90TmaGmmaWarpSpecializedILi9ENS5_IJNS4_1CILi2EEENSA_ILi1EEESC_EEENS1_32KernelTmaWarpSpecializedPingpongEEENS5_IJNSA_ILi64EEENSA_ILi128EEENSA_ILi32EEEEEEfNS5_IJlSC_lEEEfSK_NS4_8TiledMMAINS4_8MMA_AtomIJNS4_4SM904GMMA30MMA_64x128x8_F32TF32TF32_SS_TNILNSO_7ScaleInE1ELSQ_1EEEEEENS4_6LayoutINS5_IJSC_SC_SC_EEENS5_IJNSA_ILi0EEESV_SV_EEEEENS5_IJNS4_10UnderscoreESY_SY_EEEEENS4_13SM90_TMA_LOADENS4_14ComposedLayoutINS4_7SwizzleILi3ELi4ELi3EEENS4_18smem_ptr_flag_bitsILi32EEENST_INS5_IJNSA_ILi8EEESI_EEENS5_IJSI_SC_EEEEEEEvNS4_8identityENS4_23SM90_TMA_LOAD_MULTICASTES1B_vS1C_EENS_8epilogue10collective6detail29Sm90TmaWarpSpecializedAdapterINS1G_15DefaultEpilogueIfSK_SK_NS1F_6thread17LinearCombinationIfLi1EffLNS1K_9ScaleType4KindE0ELNS_15FloatRoundStyleE2EfEENS1_15EpilogueDefaultEEEEEvvEEEEvNT_6ParamsE --------------------------
	.section	.nv.info._ZN7cutlass13device_kernelINS_4gemm6kernel13GemmUniversalIN4cute5tupleIJiiiiEEENS1_10collective13CollectiveMmaINS1_34MainloopSm90TmaGmmaWarpSpecializedILi9ENS5_IJNS4_1CILi2EEENSA_ILi1EEESC_EEENS1_32KernelTmaWarpSpecializedPingpongEEENS5_IJNSA_ILi64EEENSA_ILi128EEENSA_ILi32EEEEEEfNS5_IJlSC_lEEEfSK_NS4_8TiledMMAINS4_8MMA_AtomIJNS4_4SM904GMMA30MMA_64x128x8_F32TF32TF32_SS_TNILNSO_7ScaleInE1ELSQ_1EEEEEENS4_6LayoutINS5_IJSC_SC_SC_EEENS5_IJNSA_ILi0EEESV_SV_EEEEENS5_IJNS4_10UnderscoreESY_SY_EEEEENS4_13SM90_TMA_LOADENS4_14ComposedLayoutINS4_7SwizzleILi3ELi4ELi3EEENS4_18smem_ptr_flag_bitsILi32EEENST_INS5_IJNSA_ILi8EEESI_EEENS5_IJSI_SC_EEEEEEEvNS4_8identityENS4_23SM90_TMA_LOAD_MULTICASTES1B_vS1C_EENS_8epilogue10collective6detail29Sm90TmaWarpSpecializedAdapterINS1G_15DefaultEpilogueIfSK_SK_NS1F_6thread17LinearCombinationIfLi1EffLNS1K_9ScaleType4KindE0ELNS_15FloatRoundStyleE2EfEENS1_15EpilogueDefaultEEEEEvvEEEEvNT_6ParamsE,"",@"SHT_CUDA_INFO"
	.sectionflags	@""
	.align	4


	//----- nvinfo : EIATTR_CUDA_API_VERSION
	.align		4
        /*0000*/ 	.byte	0x04, 0x37
        /*0002*/ 	.short	(.L_21 - .L_20)
.L_20:
        /*0004*/ 	.word	0x00000082


	//----- nvinfo : EIATTR_KPARAM_INFO
	.align		4
.L_21:
        /*0008*/ 	.byte	0x04, 0x17
        /*000a*/ 	.short	(.L_23 - .L_22)
.L_22:
        /*000c*/ 	.word	0x00000000
        /*0010*/ 	.short	0x0000
        /*0012*/ 	.short	0x0070
        /*0014*/ 	.byte	0x00, 0xf0, 0x01, 0x10


	//----- nvinfo : EIATTR_SPARSE_MMA_MASK
	.align		4
.L_23:
        /*0018*/ 	.byte	0x03, 0x50
        /*001a*/ 	.short	0x0000


	//----- nvinfo : EIATTR_MAXREG_COUNT
	.align		4
        /*001c*/ 	.byte	0x03, 0x1b
        /*001e*/ 	.short	0x00a8


	//----- nvinfo : EIATTR_NUM_BARRIERS
	.align		4
        /*0020*/ 	.byte	0x02, 0x4c
        /*0022*/ 	.byte	0x01
	.zero		1


	//----- nvinfo : EIATTR_EXTERNS
	.align		4
        /*0024*/ 	.byte	0x04, 0x0f
        /*0026*/ 	.short	(.L_25 - .L_24)


	//   ....[0]....
	.align		4
.L_24:
        /*0028*/ 	.word	index@(__assertfail)


	//----- nvinfo : EIATTR_ANNOTATIONS
	.align		4
.L_25:
        /*002c*/ 	.byte	0x04, 0x55
        /*002e*/ 	.short	(.L_27 - .L_26)


	//   ....[0]....
.L_26:
        /*0030*/ 	.word	0x00000001
        /*0034*/ 	.byte	0x80, 0x0e, 0x00, 0x00, 0x01, 0x00, 0x00, 0x00, 0x30, 0x15, 0x00, 0x00, 0x01, 0x00, 0x00, 0x00
        /*0044*/ 	.byte	0x10, 0x58, 0x00, 0x00, 0x01, 0x00, 0x00, 0x00, 0x40, 0x64, 0x00, 0x00


	//----- nvinfo : EIATTR_MERCURY_ISA_VERSION
	.align		4
.L_27:
        /*0050*/ 	.byte	0x03, 0x5f
        /*0052*/ 	.short	0x0101


	//----- nvinfo : EIATTR_INT_WARP_WIDE_INSTR_OFFSETS
	.align		4
        /*0054*/ 	.byte	0x04, 0x31
        /*0056*/ 	.short	(.L_29 - .L_28)


	//   ....[0]....
.L_28:
        /*0058*/ 	.word	0x000005c0


	//   ....[1]....
        /*005c*/ 	.word	0x000005e0


	//   ....[2]....
        /*0060*/ 	.word	0x00000600


	//   ....[3]....
        /*0064*/ 	.word	0x000006c0


	//   ....[4]....
        /*0068*/ 	.word	0x000006e0


	//   ....[5]....
        /*006c*/ 	.word	0x00000740


	//   ....[6]....
        /*0070*/ 	.word	0x00000850


	//   ....[7]....
        /*0074*/ 	.word	0x00000880


	//   ....[8]....
        /*0078*/ 	.word	0x000021f0


	//----- nvinfo : EIATTR_COOP_GROUP_MASK_REGIDS
	.align		4
.L_29:
        /*007c*/ 	.byte	0x04, 0x29
        /*007e*/ 	.short	(.L_31 - .L_30)


	//   ....[0]....
.L_30:
        /*0080*/ 	.word	0xffffffff


	//   ....[1]....
        /*0084*/ 	.word	0xffffffff


	//   ....[2]....
        /*0088*/ 	.word	0xffffffff


	//   ....[3]....
        /*008c*/ 	.word	0xffffffff


	//   ....[4]....
        /*0090*/ 	.word	0xffffffff


	//   ....[5]....
        /*0094*/ 	.word	0xffffffff


	//   ....[6]....
        /*0098*/ 	.word	0xffffffff


	//----- nvinfo : EIATTR_COOP_GROUP_INSTR_OFFSETS
	.align		4
.L_31:
        /*009c*/ 	.byte	0x04, 0x28
        /*009e*/ 	.short	(.L_33 - .L_32)


	//   ....[0]....
.L_32:
        /*00a0*/ 	.word	0x00000070


	//   ....[1]....
        /*00a4*/ 	.word	0x00000080


	//   ....[2]....
        /*00a8*/ 	.word	0x00000140


	//   ....[3]....
        /*00ac*/ 	.word	0x000003a0


	//   ....[4]....
        /*00b0*/ 	.word	0x000003e0


	//   ....[5]....
        /*00b4*/ 	.word	0x00000460


	//   ....[6]....
        /*00b8*/ 	.word	0x00000a30


	//----- nvinfo : EIATTR_REG_RECONFIG
	.align		4
.L_33:
        /*00bc*/ 	.byte	0x01, 0x54
	.zero		2


	//----- nvinfo : EIATTR_SYSCALL_OFFSETS
	.align		4
        /*00c0*/ 	.byte	0x04, 0x46
        /*00c2*/ 	.short	(.L_35 - .L_34)


	//   ....[0]....
.L_34:
        /*00c4*/ 	.word	0x000019a0


	//----- nvinfo : EIATTR_MBARRIER_INSTR_OFFSETS
	.align		4
.L_35:
        /*00c8*/ 	.byte	0x04, 0x39
        /*00ca*/ 	.short	(.L_37 - .L_36)


	//   ....[0]....
.L_36:
        /*00cc*/ 	.word	0x00000260
        /*00d0*/ 	.word	0x000000ff
        /*00d4*/ 	.word	0x00000000
        /*00d8*/ 	.short	0x0100
        /*00da*/ 	.byte	0x08
	.zero		1


	//   ....[1]....
        /*00dc*/ 	.word	0x00000270
        /*00e0*/ 	.word	0x000000ff
        /*00e4*/ 	.word	0x00000048
        /*00e8*/ 	.short	0x0100
        /*00ea*/ 	.byte	0x08
	.zero		1


	//   ....[2]....
        /*00ec*/ 	.word	0x00000280
        /*00f0*/ 	.word	0x000000ff
        /*00f4*/ 	.word	0x00000008
        /*00f8*/ 	.short	0x0100
        /*00fa*/ 	.byte	0x08
	.zero		1


	//   ....[3]....
        /*00fc*/ 	.word	0x00000290
        /*0100*/ 	.word	0x000000ff
        /*0104*/ 	.word	0x00000050
        /*0108*/ 	.short	0x0100
        /*010a*/ 	.byte	0x08
	.zero		1


	//   ....[4]....
        /*010c*/ 	.word	0x000002a0
        /*0110*/ 	.word	0x000000ff
        /*0114*/ 	.word	0x00000010
        /*0118*/ 	.short	0x0100
        /*011a*/ 	.byte	0x08
	.zero		1


	//   ....[5]....
        /*011c*/ 	.word	0x000002b0
        /*0120*/ 	.word	0x000000ff
        /*0124*/ 	.word	0x00000058
        /*0128*/ 	.short	0x0100
        /*012a*/ 	.byte	0x08
	.zero		1


	//   ....[6]....
        /*012c*/ 	.word	0x000002c0
        /*0130*/ 	.word	0x000000ff
        /*0134*/ 	.word	0x00000018
        /*0138*/ 	.short	0x0100
        /*013a*/ 	.byte	0x08
	.zero		1


	//   ....[7]....
        /*013c*/ 	.word	0x000002d0
        /*0140*/ 	.word	0x000000ff
        /*0144*/ 	.word	0x00000060
        /*0148*/ 	.short	0x0100
        /*014a*/ 	.byte	0x08
	.zero		1


	//   ....[8]....
        /*014c*/ 	.word	0x000002e0
        /*0150*/ 	.word	0x000000ff
        /*0154*/ 	.word	0x00000020
        /*0158*/ 	.short	0x0100
        /*015a*/ 	.byte	0x08
	.zero		1


	//   ....[9]....
        /*015c*/ 	.word	0x000002f0
        /*0160*/ 	.word	0x000000ff
        /*0164*/ 	.word	0x00000068
        /*0168*/ 	.short	0x0100
        /*016a*/ 	.byte	0x08
	.zero		1


	//   ....[10]....
        /*016c*/ 	.word	0x00000300
        /*0170*/ 	.word	0x000000ff
        /*0174*/ 	.word	0x00000028
        /*0178*/ 	.short	0x0100
        /*017a*/ 	.byte	0x08
	.zero		1


	//   ....[11]....
        /*017c*/ 	.word	0x00000310
        /*0180*/ 	.word	0x000000ff
        /*0184*/ 	.word	0x00000070
        /*0188*/ 	.short	0x0100
        /*018a*/ 	.byte	0x08
	.zero		1


	//   ....[12]....
        /*018c*/ 	.word	0x00000320
        /*0190*/ 	.word	0x000000ff
        /*0194*/ 	.word	0x00000030
        /*0198*/ 	.short	0x0100
        /*019a*/ 	.byte	0x08
	.zero		1


	//   ....[13]....
        /*019c*/ 	.word	0x00000330
        /*01a0*/ 	.word	0x000000ff
        /*01a4*/ 	.word	0x00000078
        /*01a8*/ 	.short	0x0100
        /*01aa*/ 	.byte	0x08
	.zero		1


	//   ....[14]....
        /*01ac*/ 	.word	0x00000340
        /*01b0*/ 	.word	0x000000ff
        /*01b4*/ 	.word	0x00000038
        /*01b8*/ 	.short	0x0100
        /*01ba*/ 	.byte	0x08
	.zero		1


	//   ....[15]....
        /*01bc*/ 	.word	0x00000350
        /*01c0*/ 	.word	0x000000ff
        /*01c4*/ 	.word	0x00000080
        /*01c8*/ 	.short	0x0100
        /*01ca*/ 	.byte	0x08
	.zero		1


	//   ....[16]....
        /*01cc*/ 	.word	0x00000360
        /*01d0*/ 	.word	0x000000ff
        /*01d4*/ 	.word	0x00000040
        /*01d8*/ 	.short	0x0100
        /*01da*/ 	.byte	0x08
	.zero		1


	//   ....[17]....
        /*01dc*/ 	.word	0x00000370
        /*01e0*/ 	.word	0x000000ff
        /*01e4*/ 	.word	0x00000088
        /*01e8*/ 	.short	0x0100
        /*01ea*/ 	.byte	0x08
	.zero		1


	//   ....[18]....
        /*01ec*/ 	.word	0x000008d0
        /*01f0*/ 	.word	0x000000ff
        /*01f4*/ 	.word	0x000000c0
        /*01f8*/ 	.short	0x0100
        /*01fa*/ 	.byte	0x08
	.zero		1


	//   ....[19]....
        /*01fc*/ 	.word	0x00000960
        /*0200*/ 	.word	0x000000ff
        /*0204*/ 	.word	0x000000c8
        /*0208*/ 	.short	0x0100
        /*020a*/ 	.byte	0x08
	.zero		1


	//   ....[20]....
        /*020c*/ 	.word	0x000009b0
        /*0210*/ 	.word	0x000000ff
        /*0214*/ 	.word	0x000000a0
        /*0218*/ 	.short	0x0100
        /*021a*/ 	.byte	0x09
	.zero		1


	//   ....[21]....
        /*021c*/ 	.word	0x000009c0
        /*0220*/ 	.word	0x000000ff
        /*0224*/ 	.word	0x000000a8
        /*0228*/ 	.short	0x0100
        /*022a*/ 	.byte	0x09
	.zero		1


	//   ....[22]....
        /*022c*/ 	.word	0x000009d0
        /*0230*/ 	.word	0x000000ff
        /*0234*/ 	.word	0x000000b0
        /*0238*/ 	.short	0x0100
        /*023a*/ 	.byte	0x09
	.zero		1


	//   ....[23]....
        /*023c*/ 	.word	0x000009e0
        /*0240*/ 	.word	0x000000ff
        /*0244*/ 	.word	0x000000b8
        /*0248*/ 	.short	0x0100
        /*024a*/ 	.byte	0x09
	.zero		1


	//   ....[24]....
        /*024c*/ 	.word	0x00001860
        /*0250*/ 	.word	0x000000ff
        /*0254*/ 	.word	0xfffffff8
        /*0258*/ 	.short	0x010a
        /*025a*/ 	.byte	0x2b
	.zero		1


	//   ....[25]....
        /*025c*/ 	.word	0x00001a20
        /*0260*/ 	.word	0x00000003
        /*0264*/ 	.word	0x00000000
        /*0268*/ 	.short	0x010a
        /*026a*/ 	.byte	0x3f
	.zero		1


	//   ....[26]....
        /*026c*/ 	.word	0x00001a80
        /*0270*/ 	.word	0x00000003
        /*0274*/ 	.word	0x00000000
        /*0278*/ 	.short	0x010a
        /*027a*/ 	.byte	0x3f
	.zero		1


	//   ....[27]....
        /*027c*/ 	.word	0x00001de0
        /*0280*/ 	.word	0x000000ff
        /*0284*/ 	.word	0x00000000
        /*0288*/ 	.short	0x010a
        /*028a*/ 	.byte	0x04
	.zero		1


	//   ....[28]....
        /*028c*/ 	.word	0x00001e20
        /*0290*/ 	.word	0x000000ff
        /*0294*/ 	.word	0x00000000
        /*0298*/ 	.short	0x010a
        /*029a*/ 	.byte	0x04
	.zero		1


	//   ....[29]....
        /*029c*/ 	.word	0x00002080
        /*02a0*/ 	.word	0x00000005
        /*02a4*/ 	.word	0x00000000
        /*02a8*/ 	.short	0x0101
        /*02aa*/ 	.byte	0x3f
	.zero		1


	//   ....[30]....
        /*02ac*/ 	.word	0x00002190
        /*02b0*/ 	.word	0x00000003
        /*02b4*/ 	.word	0x00000000
        /*02b8*/ 	.short	0x0101
        /*02ba*/ 	.byte	0x2e
	.zero		1


	//   ....[31]....
        /*02bc*/ 	.word	0x00002290
        /*02c0*/ 	.word	0x00000003
        /*02c4*/ 	.word	0x00000000
        /*02c8*/ 	.short	0x0101
        /*02ca*/ 	.byte	0x3f
	.zero		1


	//   ....[32]....
        /*02cc*/ 	.word	0x00002310
        /*02d0*/ 	.word	0x000000ff
        /*02d4*/ 	.word	0x00000008
        /*02d8*/ 	.short	0x010a
        /*02da*/ 	.byte	0x2b
	.zero		1


	//   ....[33]....
        /*02dc*/ 	.word	0x00005850
        /*02e0*/ 	.word	0x00000000
        /*02e4*/ 	.word	0x00000000
        /*02e8*/ 	.short	0x0101
        /*02ea*/ 	.byte	0x2e
	.zero		1


	//   ....[34]....
        /*02ec*/ 	.word	0x00006190
        /*02f0*/ 	.word	0x0000000d
        /*02f4*/ 	.word	0x00000048
        /*02f8*/ 	.short	0x010a
        /*02fa*/ 	.byte	0x3f
	.zero		1


	//   ....[35]....
        /*02fc*/ 	.word	0x00006570
        /*0300*/ 	.word	0x00000006
        /*0304*/ 	.word	0x000000c8
        /*0308*/ 	.short	0x0101
        /*030a*/ 	.byte	0x3f
	.zero		1


	//   ....[36]....
        /*030c*/ 	.word	0x00006ca0
        /*0310*/ 	.word	0x00000007
        /*0314*/ 	.word	0x00000000
        /*0318*/ 	.short	0x010a
        /*031a*/ 	.byte	0x3f
	.zero		1


	//   ....[37]....
        /*031c*/ 	.word	0x00006d20
        /*0320*/ 	.word	0x00000006
        /*0324*/ 	.word	0x00000000
        /*0328*/ 	.short	0x010a
        /*032a*/ 	.byte	0x3f
	.zero		1


	//   ....[38]....
        /*032c*/ 	.word	0x00006db0
        /*0330*/ 	.word	0x00000007
        /*0334*/ 	.word	0x00000000
        /*0338*/ 	.short	0x010a
        /*033a*/ 	.byte	0x3f
	.zero		1


	//   ....[39]....
        /*033c*/ 	.word	0x00006e40
        /*0340*/ 	.word	0x00000006
        /*0344*/ 	.word	0x00000000
        /*0348*/ 	.short	0x010a
        /*034a*/ 	.byte	0x3f
	.zero		1


	//   ....[40]....
        /*034c*/ 	.word	0x00006ed0
        /*0350*/ 	.word	0x00000007
        /*0354*/ 	.word	0x00000000
        /*0358*/ 	.short	0x010a
        /*035a*/ 	.byte	0x3f
	.zero		1


	//   ....[41]....
        /*035c*/ 	.word	0x00006f60
        /*0360*/ 	.word	0x00000006
        /*0364*/ 	.word	0x00000000
        /*0368*/ 	.short	0x010a
        /*036a*/ 	.byte	0x3f
	.zero		1


	//   ....[42]....
        /*036c*/ 	.word	0x00006ff0
        /*0370*/ 	.word	0x00000007
        /*0374*/ 	.word	0x00000000
        /*0378*/ 	.short	0x010a
        /*037a*/ 	.byte	0x3f
	.zero		1


	//   ....[43]....
        /*037c*/ 	.word	0x00007080
        /*0380*/ 	.word	0x00000006
        /*0384*/ 	.word	0x00000000
        /*0388*/ 	.short	0x010a
        /*038a*/ 	.byte	0x3f
	.zero		1


	//   ....[44]....
        /*038c*/ 	.word	0x00007110
        /*0390*/ 	.word	0x00000005
        /*0394*/ 	.word	0x00000000
        /*0398*/ 	.short	0x010a
        /*039a*/ 	.byte	0x3f
	.zero		1


	//   ....[45]....
        /*039c*/ 	.word	0x00007180
        /*03a0*/ 	.word	0x00000003
        /*03a4*/ 	.word	0xfffffff8
        /*03a8*/ 	.short	0x010a
        /*03aa*/ 	.byte	0x3f
	.zero		1


	//   ....[46]....
        /*03ac*/ 	.word	0x000071d0
        /*03b0*/ 	.word	0x00000003
        /*03b4*/ 	.word	0x00000000
        /*03b8*/ 	.short	0x010a
        /*03ba*/ 	.byte	0x3f
	.zero		1


	//   ....[47]....
        /*03bc*/ 	.word	0x00007230
        /*03c0*/ 	.word	0x00000005
        /*03c4*/ 	.word	0x00000000
        /*03c8*/ 	.short	0x010a
        /*03ca*/ 	.byte	0x3f
	.zero		1


	//   ....[48]....
        /*03cc*/ 	.word	0x00007290
        /*03d0*/ 	.word	0x00000003
        /*03d4*/ 	.word	0x00000008
        /*03d8*/ 	.short	0x010a
        /*03da*/ 	.byte	0x3f
	.zero		1


	//   ....[49]....
        /*03dc*/ 	.word	0x00007360
        /*03e0*/ 	.word	0x0000000d
        /*03e4*/ 	.word	0x00000048
        /*03e8*/ 	.short	0x010a
        /*03ea*/ 	.byte	0x3f
	.zero		1


	//   ....[50]....
        /*03ec*/ 	.word	0x00007430
        /*03f0*/ 	.word	0x00000007
        /*03f4*/ 	.word	0x00000000
        /*03f8*/ 	.short	0x010a
        /*03fa*/ 	.byte	0x3f
	.zero		1


	//   ....[51]....
        /*03fc*/ 	.word	0x00007480
        /*0400*/ 	.word	0x00000006
        /*0404*/ 	.word	0x00000000
        /*0408*/ 	.short	0x010a
        /*040a*/ 	.byte	0x3f
	.zero		1


	//   ....[52]....
        /*040c*/ 	.word	0x000074d0
        /*0410*/ 	.word	0x00000007
        /*0414*/ 	.word	0x00000000
        /*0418*/ 	.short	0x010a
        /*041a*/ 	.byte	0x3f
	.zero		1


	//   ....[53]....
        /*041c*/ 	.word	0x00007520
        /*0420*/ 	.word	0x00000006
        /*0424*/ 	.word	0x00000000
        /*0428*/ 	.short	0x010a
        /*042a*/ 	.byte	0x3f
	.zero		1


	//   ....[54]....
        /*042c*/ 	.word	0x00007570
        /*0430*/ 	.word	0x00000007
        /*0434*/ 	.word	0x00000000
        /*0438*/ 	.short	0x010a
        /*043a*/ 	.byte	0x3f
	.zero		1


	//   ....[55]....
        /*043c*/ 	.word	0x000075c0
        /*0440*/ 	.word	0x00000006
        /*0444*/ 	.word	0x00000000
        /*0448*/ 	.short	0x010a
        /*044a*/ 	.byte	0x3f
	.zero		1


	//   ....[56]....
        /*044c*/ 	.word	0x00007610
        /*0450*/ 	.word	0x00000007
        /*0454*/ 	.word	0x00000000
        /*0458*/ 	.short	0x010a
        /*045a*/ 	.byte	0x3f
	.zero		1


	//   ....[57]....
        /*045c*/ 	.word	0x00007660
        /*0460*/ 	.word	0x00000006
        /*0464*/ 	.word	0x00000000
        /*0468*/ 	.short	0x010a
        /*046a*/ 	.byte	0x3f
	.zero		1


	//----- nvinfo : EIATTR_NUM_MBARRIERS
	.align		4
.L_37:
        /*046c*/ 	.byte	0x03, 0x38
        /*046e*/ 	.short	0x0018


	//----- nvinfo : EIATTR_EXIT_INSTR_OFFSETS
	.align		4
        /*0470*/ 	.byte	0x04, 0x1c
        /*0472*/ 	.short	(.L_39 - .L_38)


	//   ....[0]....
.L_38:
        /*0474*/ 	.word	0x000014c0


	//   ....[1]....
        /*0478*/ 	.word	0x00001520


	//   ....[2]....
        /*047c*/ 	.word	0x00005e70


	//   ....[3]....
        /*0480*/ 	.word	0x00005ea0


	//   ....[4]....
        /*0484*/ 	.word	0x00007160


	//----- nvinfo : EIATTR_MAX_THREADS
	.align		4
.L_39:
        /*0488*/ 	.byte	0x04, 0x05
        /*048a*/ 	.short	(.L_41 - .L_40)
.L_40:
        /*048c*/ 	.word	0x00000180
        /*0490*/ 	.word	0x00000001
        /*0494*/ 	.word	0x00000001


	//----- nvinfo : EIATTR_CRS_STACK_SIZE
	.align		4
.L_41:
        /*0498*/ 	.byte	0x04, 0x1e
        /*049a*/ 	.short	(.L_43 - .L_42)
.L_42:
        /*049c*/ 	.word	0x00000000


	//----- nvinfo : EIATTR_CBANK_PARAM_SIZE
	.align		4
.L_43:
        /*04a0*/ 	.byte	0x03, 0x19
        /*04a2*/ 	.short	0x0470


	//----- nvinfo : EIATTR_PARAM_CBANK
	.align		4
        /*04a4*/ 	.byte	0x04, 0x0a
        /*04a6*/ 	.short	(.L_45 - .L_44)
	.align		4
.L_44:
        /*04a8*/ 	.word	index@(.nv.constant0._ZN7cutlass13device_kernelINS_4gemm6kernel13GemmUniversalIN4cute5tupleIJiiiiEEENS1_10collective13CollectiveMmaINS1_34MainloopSm90TmaGmmaWarpSpecializedILi9ENS5_IJNS4_1CILi2EEENSA_ILi1EEESC_EEENS1_32KernelTmaWarpSpecializedPingpongEEENS5_IJNSA_ILi64EEENSA_ILi128EEENSA_ILi32EEEEEEfNS5_IJlSC_lEEEfSK_NS4_8TiledMMAINS4_8MMA_AtomIJNS4_4SM904GMMA30MMA_64x128x8_F32TF32TF32_SS_TNILNSO_7ScaleInE1ELSQ_1EEEEEENS4_6LayoutINS5_IJSC_SC_SC_EEENS5_IJNSA_ILi0EEESV_SV_EEEEENS5_IJNS4_10UnderscoreESY_SY_EEEEENS4_13SM90_TMA_LOADENS4_14ComposedLayoutINS4_7SwizzleILi3ELi4ELi3EEENS4_18smem_ptr_flag_bitsILi32EEENST_INS5_IJNSA_ILi8EEESI_EEENS5_IJSI_SC_EEEEEEEvNS4_8identityENS4_23SM90_TMA_LOAD_MULTICASTES1B_vS1C_EENS_8epilogue10collective6detail29Sm90TmaWarpSpecializedAdapterINS1G_15DefaultEpilogueIfSK_SK_NS1F_6thread17LinearCombinationIfLi1EffLNS1K_9ScaleType4KindE0ELNS_15FloatRoundStyleE2EfEENS1_15EpilogueDefaultEEEEEvvEEEEvNT_6ParamsE)
        /*04ac*/ 	.short	0x0210
        /*04ae*/ 	.short	0x0470


	//----- nvinfo : EIATTR_SW_WAR
	.align		4
.L_45:
        /*04b0*/ 	.byte	0x04, 0x36
        /*04b2*/ 	.short	(.L_47 - .L_46)
.L_46:
        /*04b4*/ 	.word	0x00000008
.L_47:


//--------------------- .nv.callgraph             --------------------------
	.section	.nv.callgraph,"",@"SHT_CUDA_CALLGRAPH"
	.align	4
	.sectionentsize	8
	.align		4
        /*0000*/ 	.word	0x00000000
	.align		4
        /*0004*/ 	.word	0xffffffff
	.align		4
        /*0008*/ 	.word	index@(_ZN7cutlass13device_kernelINS_4gemm6kernel13GemmUniversalIN4cute5tupleIJiiiiEEENS1_10collective13CollectiveMmaINS1_34MainloopSm90TmaGmmaWarpSpecializedILi9ENS5_IJNS4_1CILi2EEENSA_ILi1EEESC_EEENS1_32KernelTmaWarpSpecializedPingpongEEENS5_IJNSA_ILi64EEENSA_ILi128EEENSA_ILi32EEEEEEfNS5_IJlSC_lEEEfSK_NS4_8TiledMMAINS4_8MMA_AtomIJNS4_4SM904GMMA30MMA_64x128x8_F32TF32TF32_SS_TNILNSO_7ScaleInE1ELSQ_1EEEEEENS4_6LayoutINS5_IJSC_SC_SC_EEENS5_IJNSA_ILi0EEESV_SV_EEEEENS5_IJNS4_10UnderscoreESY_SY_EEEEENS4_13SM90_TMA_LOADENS4_14ComposedLayoutINS4_7SwizzleILi3ELi4ELi3EEENS4_18smem_ptr_flag_bitsILi32EEENST_INS5_IJNSA_ILi8EEESI_EEENS5_IJSI_SC_EEEEEEEvNS4_8identityENS4_23SM90_TMA_LOAD_MULTICASTES1B_vS1C_EENS_8epilogue10collective6detail29Sm90TmaWarpSpecializedAdapterINS1G_15DefaultEpilogueIfSK_SK_NS1F_6thread17LinearCombinationIfLi1EffLNS1K_9ScaleType4KindE0ELNS_15FloatRoundStyleE2EfEENS1_15EpilogueDefaultEEEEEvvEEEEvNT_6ParamsE)
	.align		4
        /*000c*/ 	.word	index@(__assertfail)
	.align		4
        /*0010*/ 	.word	0x00000000
	.align		4
        /*0014*/ 	.word	0xfffffffe
	.align		4
        /*0018*/ 	.word	0x00000000
	.align		4
        /*001c*/ 	.word	0xfffffffd
	.align		4
        /*0020*/ 	.word	0x00000000
	.align		4
        /*0024*/ 	.word	0xfffffffc


//--------------------- .nv.constant4             --------------------------
	.section	.nv.constant4,"a",@progbits
	.align	8
	.align		8
.nv.constant4:
        /*0000*/ 	.dword	__assertfail
	.align		8
        /*0008*/ 	.dword	__unnamed_1
	.align		8
        /*0010*/ 	.dword	_ZN40_INTERNAL_8e86f23d_4_k_cu_2aced87d_182614cuda3std3__45__cpo5beginE
	.align		8
        /*0018*/ 	.dword	_ZN40_INTERNAL_8e86f23d_4_k_cu_2aced87d_182614cuda3std3__45__cpo3endE
	.align		8
        /*0020*/ 	.dword	_ZN40_INTERNAL_8e86f23d_4_k_cu_2aced87d_182614cuda3std3__45__cpo6cbeginE
	.align		8
        /*0028*/ 	.dword	_ZN40_INTERNAL_8e86f23d_4_k_cu_2aced87d_182614cuda3std3__45__cpo4cendE
	.align		8
        /*0030*/ 	.dword	_ZN40_INTERNAL_8e86f23d_4_k_cu_2aced87d_182614cuda3std3__442_GLOBAL__N__8e86f23d_4_k_cu_2aced87d_182616ignoreE
	.align		8
        /*0038*/ 	.dword	_ZN40_INTERNAL_8e86f23d_4_k_cu_2aced87d_182614cuda3std3__419piecewise_constructE
	.align		8
        /*0040*/ 	.dword	_ZN40_INTERNAL_8e86f23d_4_k_cu_2aced87d_182614cuda3std3__48in_placeE
	.align		8
        /*0048*/ 	.dword	_ZN40_INTERNAL_8e86f23d_4_k_cu_2aced87d_182614cuda3std6ranges3__45__cpo4swapE
	.align		8
        /*0050*/ 	.dword	_ZN40_INTERNAL_8e86f23d_4_k_cu_2aced87d_182614cuda3std6ranges3__45__cpo9iter_moveE
	.align		8
        /*0058*/ 	.dword	_ZN40_INTERNAL_8e86f23d_4_k_cu_2aced87d_182614cute7productE
	.align		8
        /*0060*/ 	.dword	_ZN40_INTERNAL_8e86f23d_4_k_cu_2aced87d_182614cute1_E
	.align		8
        /*0068*/ 	.dword	$str$22
	.align		8
        /*0070*/ 	.dword	$str$23


//--------------------- .text._ZN7cutlass13device_kernelINS_4gemm6kernel13GemmUniversalIN4cute5tupleIJiiiiEEENS1_10collective13CollectiveMmaINS1_34MainloopSm90TmaGmmaWarpSpecializedILi9ENS5_IJNS4_1CILi2EEENSA_ILi1EEESC_EEENS1_32KernelTmaWarpSpecializedPingpongEEENS5_IJNSA_ILi64EEENSA_ILi128EEENSA_ILi32EEEEEEfNS5_IJlSC_lEEEfSK_NS4_8TiledMMAINS4_8MMA_AtomIJNS4_4SM904GMMA30MMA_64x128x8_F32TF32TF32_SS_TNILNSO_7ScaleInE1ELSQ_1EEEEEENS4_6LayoutINS5_IJSC_SC_SC_EEENS5_IJNSA_ILi0EEESV_SV_EEEEENS5_IJNS4_10UnderscoreESY_SY_EEEEENS4_13SM90_TMA_LOADENS4_14ComposedLayoutINS4_7SwizzleILi3ELi4ELi3EEENS4_18smem_ptr_flag_bitsILi32EEENST_INS5_IJNSA_ILi8EEESI_EEENS5_IJSI_SC_EEEEEEEvNS4_8identityENS4_23SM90_TMA_LOAD_MULTICASTES1B_vS1C_EENS_8epilogue10collective6detail29Sm90TmaWarpSpecializedAdapterINS1G_15DefaultEpilogueIfSK_SK_NS1F_6thread17LinearCombinationIfLi1EffLNS1K_9ScaleType4KindE0ELNS_15FloatRoundStyleE2EfEENS1_15EpilogueDefaultEEEEEvvEEEEvNT_6ParamsE --------------------------
	.section	.text._ZN7cutlass13device_kernelINS_4gemm6kernel13GemmUniversalIN4cute5tupleIJiiiiEEENS1_10collective13CollectiveMmaINS1_34MainloopSm90TmaGmmaWarpSpecializedILi9ENS5_IJNS4_1CILi2EEENSA_ILi1EEESC_EEENS1_32KernelTmaWarpSpecializedPingpongEEENS5_IJNSA_ILi64EEENSA_ILi128EEENSA_ILi32EEEEEEfNS5_IJlSC_lEEEfSK_NS4_8TiledMMAINS4_8MMA_AtomIJNS4_4SM904GMMA30MMA_64x128x8_F32TF32TF32_SS_TNILNSO_7ScaleInE1ELSQ_1EEEEEENS4_6LayoutINS5_IJSC_SC_SC_EEENS5_IJNSA_ILi0EEESV_SV_EEEEENS5_IJNS4_10UnderscoreESY_SY_EEEEENS4_13SM90_TMA_LOADENS4_14ComposedLayoutINS4_7SwizzleILi3ELi4ELi3EEENS4_18smem_ptr_flag_bitsILi32EEENST_INS5_IJNSA_ILi8EEESI_EEENS5_IJSI_SC_EEEEEEEvNS4_8identityENS4_23SM90_TMA_LOAD_MULTICASTES1B_vS1C_EENS_8epilogue10collective6detail29Sm90TmaWarpSpecializedAdapterINS1G_15DefaultEpilogueIfSK_SK_NS1F_6thread17LinearCombinationIfLi1EffLNS1K_9ScaleType4KindE0ELNS_15FloatRoundStyleE2EfEENS1_15EpilogueDefaultEEEEEvvEEEEvNT_6ParamsE,"ax",@progbits
	.align	128
.text._ZN7cutlass13device_kernelINS_4gemm6kernel13GemmUniversalIN4cute5tupleIJiiiiEEENS1_10collective13CollectiveMmaINS1_34MainloopSm90TmaGmmaWarpSpecializedILi9ENS5_IJNS4_1CILi2EEENSA_ILi1EEESC_EEENS1_32KernelTmaWarpSpecializedPingpongEEENS5_IJNSA_ILi64EEENSA_ILi128EEENSA_ILi32EEEEEEfNS5_IJlSC_lEEEfSK_NS4_8TiledMMAINS4_8MMA_AtomIJNS4_4SM904GMMA30MMA_64x128x8_F32TF32TF32_SS_TNILNSO_7ScaleInE1ELSQ_1EEEEEENS4_6LayoutINS5_IJSC_SC_SC_EEENS5_IJNSA_ILi0EEESV_SV_EEEEENS5_IJNS4_10UnderscoreESY_SY_EEEEENS4_13SM90_TMA_LOADENS4_14ComposedLayoutINS4_7SwizzleILi3ELi4ELi3EEENS4_18smem_ptr_flag_bitsILi32EEENST_INS5_IJNSA_ILi8EEESI_EEENS5_IJSI_SC_EEEEEEEvNS4_8identityENS4_23SM90_TMA_LOAD_MULTICASTES1B_vS1C_EENS_8epilogue10collective6detail29Sm90TmaWarpSpecializedAdapterINS1G_15DefaultEpilogueIfSK_SK_NS1F_6thread17LinearCombinationIfLi1EffLNS1K_9ScaleType4KindE0ELNS_15FloatRoundStyleE2EfEENS1_15EpilogueDefaultEEEEEvvEEEEvNT_6ParamsE:
        .type           _ZN7cutlass13device_kernelINS_4gemm6kernel13GemmUniversalIN4cute5tupleIJiiiiEEENS1_10collective13CollectiveMmaINS1_34MainloopSm90TmaGmmaWarpSpecializedILi9ENS5_IJNS4_1CILi2EEENSA_ILi1EEESC_EEENS1_32KernelTmaWarpSpecializedPingpongEEENS5_IJNSA_ILi64EEENSA_ILi128EEENSA_ILi32EEEEEEfNS5_IJlSC_lEEEfSK_NS4_8TiledMMAINS4_8MMA_AtomIJNS4_4SM904GMMA30MMA_64x128x8_F32TF32TF32_SS_TNILNSO_7ScaleInE1ELSQ_1EEEEEENS4_6LayoutINS5_IJSC_SC_SC_EEENS5_IJNSA_ILi0EEESV_SV_EEEEENS5_IJNS4_10UnderscoreESY_SY_EEEEENS4_13SM90_TMA_LOADENS4_14ComposedLayoutINS4_7SwizzleILi3ELi4ELi3EEENS4_18smem_ptr_flag_bitsILi32EEENST_INS5_IJNSA_ILi8EEESI_EEENS5_IJSI_SC_EEEEEEEvNS4_8identityENS4_23SM90_TMA_LOAD_MULTICASTES1B_vS1C_EENS_8epilogue10collective6detail29Sm90TmaWarpSpecializedAdapterINS1G_15DefaultEpilogueIfSK_SK_NS1F_6thread17LinearCombinationIfLi1EffLNS1K_9ScaleType4KindE0ELNS_15FloatRoundStyleE2EfEENS1_15EpilogueDefaultEEEEEvvEEEEvNT_6ParamsE,@function
        .size           _ZN7cutlass13device_kernelINS_4gemm6kernel13GemmUniversalIN4cute5tupleIJiiiiEEENS1_10collective13CollectiveMmaINS1_34MainloopSm90TmaGmmaWarpSpecializedILi9ENS5_IJNS4_1CILi2EEENSA_ILi1EEESC_EEENS1_32KernelTmaWarpSpecializedPingpongEEENS5_IJNSA_ILi64EEENSA_ILi128EEENSA_ILi32EEEEEEfNS5_IJlSC_lEEEfSK_NS4_8TiledMMAINS4_8MMA_AtomIJNS4_4SM904GMMA30MMA_64x128x8_F32TF32TF32_SS_TNILNSO_7ScaleInE1ELSQ_1EEEEEENS4_6LayoutINS5_IJSC_SC_SC_EEENS5_IJNSA_ILi0EEESV_SV_EEEEENS5_IJNS4_10UnderscoreESY_SY_EEEEENS4_13SM90_TMA_LOADENS4_14ComposedLayoutINS4_7SwizzleILi3ELi4ELi3EEENS4_18smem_ptr_flag_bitsILi32EEENST_INS5_IJNSA_ILi8EEESI_EEENS5_IJSI_SC_EEEEEEEvNS4_8identityENS4_23SM90_TMA_LOAD_MULTICASTES1B_vS1C_EENS_8epilogue10collective6detail29Sm90TmaWarpSpecializedAdapterINS1G_15DefaultEpilogueIfSK_SK_NS1F_6thread17LinearCombinationIfLi1EffLNS1K_9ScaleType4KindE0ELNS_15FloatRoundStyleE2EfEENS1_15EpilogueDefaultEEEEEvvEEEEvNT_6ParamsE,(.L_x_212 - _ZN7cutlass13device_kernelINS_4gemm6kernel13GemmUniversalIN4cute5tupleIJiiiiEEENS1_10collective13CollectiveMmaINS1_34MainloopSm90TmaGmmaWarpSpecializedILi9ENS5_IJNS4_1CILi2EEENSA_ILi1EEESC_EEENS1_32KernelTmaWarpSpecializedPingpongEEENS5_IJNSA_ILi64EEENSA_ILi128EEENSA_ILi32EEEEEEfNS5_IJlSC_lEEEfSK_NS4_8TiledMMAINS4_8MMA_AtomIJNS4_4SM904GMMA30MMA_64x128x8_F32TF32TF32_SS_TNILNSO_7ScaleInE1ELSQ_1EEEEEENS4_6LayoutINS5_IJSC_SC_SC_EEENS5_IJNSA_ILi0EEESV_SV_EEEEENS5_IJNS4_10UnderscoreESY_SY_EEEEENS4_13SM90_TMA_LOADENS4_14ComposedLayoutINS4_7SwizzleILi3ELi4ELi3EEENS4_18smem_ptr_flag_bitsILi32EEENST_INS5_IJNSA_ILi8EEESI_EEENS5_IJSI_SC_EEEEEEEvNS4_8identityENS4_23SM90_TMA_LOAD_MULTICASTES1B_vS1C_EENS_8epilogue10collective6detail29Sm90TmaWarpSpecializedAdapterINS1G_15DefaultEpilogueIfSK_SK_NS1F_6thread17LinearCombinationIfLi1EffLNS1K_9ScaleType4KindE0ELNS_15FloatRoundStyleE2EfEENS1_15EpilogueDefaultEEEEEvvEEEEvNT_6ParamsE)
        .other          _ZN7cutlass13device_kernelINS_4gemm6kernel13GemmUniversalIN4cute5tupleIJiiiiEEENS1_10collective13CollectiveMmaINS1_34MainloopSm90TmaGmmaWarpSpecializedILi9ENS5_IJNS4_1CILi2EEENSA_ILi1EEESC_EEENS1_32KernelTmaWarpSpecializedPingpongEEENS5_IJNSA_ILi64EEENSA_ILi128EEENSA_ILi32EEEEEEfNS5_IJlSC_lEEEfSK_NS4_8TiledMMAINS4_8MMA_AtomIJNS4_4SM904GMMA30MMA_64x128x8_F32TF32TF32_SS_TNILNSO_7ScaleInE1ELSQ_1EEEEEENS4_6LayoutINS5_IJSC_SC_SC_EEENS5_IJNSA_ILi0EEESV_SV_EEEEENS5_IJNS4_10UnderscoreESY_SY_EEEEENS4_13SM90_TMA_LOADENS4_14ComposedLayoutINS4_7SwizzleILi3ELi4ELi3EEENS4_18smem_ptr_flag_bitsILi32EEENST_INS5_IJNSA_ILi8EEESI_EEENS5_IJSI_SC_EEEEEEEvNS4_8identityENS4_23SM90_TMA_LOAD_MULTICASTES1B_vS1C_EENS_8epilogue10collective6detail29Sm90TmaWarpSpecializedAdapterINS1G_15DefaultEpilogueIfSK_SK_NS1F_6thread17LinearCombinationIfLi1EffLNS1K_9ScaleType4KindE0ELNS_15FloatRoundStyleE2EfEENS1_15EpilogueDefaultEEEEEvvEEEEvNT_6ParamsE,@"STO_CUDA_ENTRY STV_DEFAULT"
_ZN7cutlass13device_kernelINS_4gemm6kernel13GemmUniversalIN4cute5tupleIJiiiiEEENS1_10collective13CollectiveMmaINS1_34MainloopSm90TmaGmmaWarpSpecializedILi9ENS5_IJNS4_1CILi2EEENSA_ILi1EEESC_EEENS1_32KernelTmaWarpSpecializedPingpongEEENS5_IJNSA_ILi64EEENSA_ILi128EEENSA_ILi32EEEEEEfNS5_IJlSC_lEEEfSK_NS4_8TiledMMAINS4_8MMA_AtomIJNS4_4SM904GMMA30MMA_64x128x8_F32TF32TF32_SS_TNILNSO_7ScaleInE1ELSQ_1EEEEEENS4_6LayoutINS5_IJSC_SC_SC_EEENS5_IJNSA_ILi0EEESV_SV_EEEEENS5_IJNS4_10UnderscoreESY_SY_EEEEENS4_13SM90_TMA_LOADENS4_14ComposedLayoutINS4_7SwizzleILi3ELi4ELi3EEENS4_18smem_ptr_flag_bitsILi32EEENST_INS5_IJNSA_ILi8EEESI_EEENS5_IJSI_SC_EEEEEEEvNS4_8identityENS4_23SM90_TMA_LOAD_MULTICASTES1B_vS1C_EENS_8epilogue10collective6detail29Sm90TmaWarpSpecializedAdapterINS1G_15DefaultEpilogueIfSK_SK_NS1F_6thread17LinearCombinationIfLi1EffLNS1K_9ScaleType4KindE0ELNS_15FloatRoundStyleE2EfEENS1_15EpilogueDefaultEEEEEvvEEEEvNT_6ParamsE:
[----:B------:R-:W0:Y:S02]  /*0000*/  LDC R1, c[0x0][0x28] ;  /* 0x00000a00ff017b82 */ /* 0x000e240000000800 */
[----:B0-----:R-:W-:Y:S01]  /*0010*/  VIADD R1, R1, 0xfffffff8 ;  /* 0xfffffff801017836 */ /* 0x001fe20000000000 */
[----:B------:R-:W0:Y:S01]  /*0020*/  S2R R4, SR_TID.X ;  /* 0x0000000000047919 */ /* 0x000e220000002100 */
[----:B------:R-:W-:Y:S01]  /*0030*/  ELECT P0, URZ, PT ;  /* 0x00000000003f782f */ /* 0x000fe20003800000 */
[----:B------:R-:W-:Y:S01]  /*0040*/  BSSY B0, `(.L_x_0) ;  /* 0x000000f000007945 */ /* 0x000fe20003800000 */
[--C-:B0-----:R-:W-:Y:S02]  /*0050*/  SHF.R.U32.HI R0, RZ, 0x5, R4.reuse ;  /* 0x00000005ff007819 */ /* 0x101fe40000011604 */
[----:B------:R-:W-:-:S03]  /*0060*/  SHF.R.U32.HI R7, RZ, 0x7, R4 ;  /* 0x00000007ff077819 */ /* 0x000fc60000011604 */
[----:B------:R-:W0:Y:S04]  /*0070*/  SHFL.IDX PT, R2, R0, RZ, 0x1f ;  /* 0x00001fff00027589 */ /* 0x000e2800000e0000 */
[----:B------:R1:W2:Y:S01]  /*0080*/  SHFL.IDX PT, R10, R7, RZ, 0x1f ;  /* 0x00001fff070a7589 */ /* 0x0002a200000e0000 */
[----:B0-----:R-:W-:-:S13]  /*0090*/  ISETP.NE.OR P0, PT, R2, RZ, !P0 ;  /* 0x000000ff0200720c */ /* 0x001fda0004705670 */
[----:B-12---:R-:W-:Y:S05]  /*00a0*/  @P0 BRA `(.L_x_1) ;  /* 0x0000000000200947 */ /* 0x006fea0003800000 */
[----:B------:R-:W-:Y:S02]  /*00b0*/  ULDC.64 UR4, c[0x0][0x198] ;  /* 0x0000660000047ab9 */ /* 0x000fe40000000a00 */
[----:B------:R-:W-:Y:S02]  /*00c0*/  UIADD3 UR6, UP0, UR4, 0xf0, URZ ;  /* 0x000000f004067890 */ /* 0x000fe4000ff1e03f */
[----:B------:R-:W-:Y:S02]  /*00d0*/  UIADD3 UR4, UP1, UR4, 0x1f0, URZ ;  /* 0x000001f004047890 */ /* 0x000fe4000ff3e03f */
[----:B------:R-:W-:Y:S02]  /*00e0*/  UIADD3.X UR7, URZ, UR5, URZ, UP0, !UPT ;  /* 0x000000053f077290 */ /* 0x000fe400087fe43f */
[----:B------:R-:W-:-:S07]  /*00f0*/  UIADD3.X UR5, URZ, UR5, URZ, UP1, !UPT ;  /* 0x000000053f057290 */ /* 0x000fce0008ffe43f */
[----:B------:R0:W-:Y:S02]  /*0100*/  UTMACCTL.PF [UR6] ;  /* 0x00000000060079b9 */ /* 0x0001e40008040000 */
[----:B------:R0:W-:Y:S02]  /*0110*/  UTMACCTL.PF [UR4] ;  /* 0x00000000040079b9 */ /* 0x0001e40008040000 */
[----:B0-----:R-:W-:Y:S01]  /*0120*/  NOP ;  /* 0x0000000000007918 */ /* 0x001fe20000000000 */
.L_x_1:
[----:B------:R-:W-:Y:S05]  /*0130*/  BSYNC B0 ;  /* 0x0000000000007941 */ /* 0x000fea0003800000 */
.L_x_0:
[----:B------:R-:W0:Y:S02]  /*0140*/  SHFL.IDX PT, R9, R0, RZ, 0x1f ;  /* 0x00001fff00097589 */ /* 0x000e2400000e0000 */
[----:B0-----:R-:W-:-:S13]  /*0150*/  ISETP.NE.AND P0, PT, R9, RZ, PT ;  /* 0x000000ff0900720c */ /* 0x001fda0003f05270 */
[----:B------:R-:W-:Y:S05]  /*0160*/  @P0 BRA `(.L_x_2) ;  /* 0x00000000008c0947 */ /* 0x000fea0003800000 */
[----:B------:R-:W-:Y:S01]  /*0170*/  ELECT P0, URZ, PT ;  /* 0x00000000003f782f */ /* 0x000fe20003800000 */
[----:B------:R-:W-:-:S12]  /*0180*/  BSSY B0, `(.L_x_2) ;  /* 0x0000021000007945 */ /* 0x000fd80003800000 */
[----:B------:R-:W-:Y:S05]  /*0190*/  @!P0 BRA `(.L_x_3) ;  /* 0x00000000007c8947 */ /* 0x000fea0003800000 */
[----:B------:R-:W0:Y:S01]  /*01a0*/  S2UR UR8, SR_CgaCtaId ;  /* 0x00000000000879c3 */ /* 0x000e220000008800 */
[----:B------:R-:W-:Y:S01]  /*01b0*/  UMOV UR4, 0x400 ;  /* 0x0000040000047882 */ /* 0x000fe20000000000 */
[----:B------:R-:W-:Y:S01]  /*01c0*/  UMOV UR5, 0x1 ;  /* 0x0000000100057882 */ /* 0x000fe20000000000 */
[----:B------:R-:W-:Y:S02]  /*01d0*/  UMOV UR6, 0x2 ;  /* 0x0000000200067882 */ /* 0x000fe40000000000 */
[----:B------:R-:W-:-:S04]  /*01e0*/  UIADD3 UR6, -UR6, 0x100000, URZ ;  /* 0x0010000006067890 */ /* 0x000fc8000fffe13f */
[----:B------:R-:W-:Y:S02]  /*01f0*/  USHF.L.U32 UR7, UR6, 0xb, URZ ;  /* 0x0000000b06077899 */ /* 0x000fe4000800063f */
[----:B------:R-:W-:Y:S02]  /*0200*/  USHF.L.U32 UR6, UR6, 0x1, URZ ;  /* 0x0000000106067899 */ /* 0x000fe4000800063f */
[----:B0-----:R-:W-:Y:S02]  /*0210*/  ULEA UR8, UR8, UR4, 0x18 ;  /* 0x0000000408087291 */ /* 0x001fe4000f8ec03f */
[----:B------:R-:W-:-:S04]  /*0220*/  UIADD3 UR4, -UR5, 0x100000, URZ ;  /* 0x0010000005047890 */ /* 0x000fc8000fffe13f */
[----:B------:R-:W-:Y:S02]  /*0230*/  USHF.L.U32 UR5, UR4, 0xb, URZ ;  /* 0x0000000b04057899 */ /* 0x000fe4000800063f */
[----:B------:R-:W-:Y:S01]  /*0240*/  USHF.L.U32 UR4, UR4, 0x1, URZ ;  /* 0x0000000104047899 */ /* 0x000fe2000800063f */
[----:B------:R-:W0:Y:S11]  /*0250*/  FENCE.VIEW.ASYNC.S ;  /* 0x00000000000073c6 */ /* 0x000e360000000000 */
[----:B0-----:R0:W1:Y:S01]  /*0260*/  SYNCS.EXCH.64 URZ, [UR8], UR4 ;  /* 0x00000004083f75b2 */ /* 0x0010620008000100 */
[----:B------:R0:W2:Y:S01]  /*0270*/  SYNCS.EXCH.64 URZ, [UR8+0x48], UR6 ;  /* 0x00004806083f75b2 */ /* 0x0000a20008000100 */
[----:B------:R0:W3:Y:S01]  /*0280*/  SYNCS.EXCH.64 URZ, [UR8+0x8], UR4 ;  /* 0x00000804083f75b2 */ /* 0x0000e20008000100 */
[----:B------:R0:W4:Y:S01]  /*0290*/  SYNCS.EXCH.64 URZ, [UR8+0x50], UR6 ;  /* 0x00005006083f75b2 */ /* 0x0001220008000100 */
[----:B------:R0:W0:Y:S01]  /*02a0*/  SYNCS.EXCH.64 URZ, [UR8+0x10], UR4 ;  /* 0x00001004083f75b2 */ /* 0x0000220008000100 */
        /* <DEDUP_REMOVED lines=13> */
[----:B------:R-:W-:Y:S01]  /*0380*/  NOP ;  /* 0x0000000000007918 */ /* 0x000fe20000000000 */
.L_x_3:
[----:B0-----:R-:W-:Y:S05]  /*0390*/  BSYNC B0 ;  /* 0x0000000000007941 */ /* 0x001fea0003800000 */
.L_x_2:
[----:B------:R-:W0:Y:S01]  /*03a0*/  SHFL.IDX PT, R12, R0, RZ, 0x1f ;  /* 0x00001fff000c7589 */ /* 0x000e2200000e0000 */
[----:B------:R-:W5:Y:S01]  /*03b0*/  S2UR UR12, SR_CTAID.X ;  /* 0x00000000000c79c3 */ /* 0x000f620000002500 */
[----:B------:R-:W-:Y:S02]  /*03c0*/  SHF.R.S32.HI R3, RZ, 0x1f, R4 ;  /* 0x0000001fff037819 */ /* 0x000fe40000011404 */
[----:B------:R-:W-:Y:S01]  /*03d0*/  ELECT P0, URZ, PT ;  /* 0x00000000003f782f */ /* 0x000fe20003800000 */
[----:B------:R-:W1:Y:S01]  /*03e0*/  SHFL.IDX PT, R11, R0, RZ, 0x1f ;  /* 0x00001fff000b7589 */ /* 0x000e6200000e0000 */
[----:B------:R-:W-:Y:S01]  /*03f0*/  ULDC UR4, c[0x0][0x150] ;  /* 0x0000540000047ab9 */ /* 0x000fe20000000800 */
[----:B------:R-:W-:Y:S02]  /*0400*/  LEA.HI R3, R3, R4, RZ, 0x7 ;  /* 0x0000000403037211 */ /* 0x000fe400078f38ff */
[----:B------:R-:W-:Y:S01]  /*0410*/  ELECT P1, URZ, PT ;  /* 0x00000000003f782f */ /* 0x000fe20003820000 */
[----:B------:R-:W2:Y:S01]  /*0420*/  S2R R6, SR_CTAID.Y ;  /* 0x0000000000067919 */ /* 0x000ea20000002600 */
[----:B------:R-:W3:Y:S01]  /*0430*/  LDC R14, c[0x0][0x144] ;  /* 0x00005100ff0e7b82 */ /* 0x000ee20000000800 */
[----:B------:R-:W-:Y:S01]  /*0440*/  LOP3.LUT R3, R3, 0xffffff80, RZ, 0xc0, !PT ;  /* 0xffffff8003037812 */ /* 0x000fe200078ec0ff */
[----:B------:R-:W-:Y:S01]  /*0450*/  UMOV UR11, 0x80 ;  /* 0x00000080000b7882 */ /* 0x000fe20000000000 */
[----:B------:R-:W4:Y:S01]  /*0460*/  SHFL.IDX PT, R16, R7, RZ, 0x1f ;  /* 0x00001fff07107589 */ /* 0x000f2200000e0000 */
[----:B------:R-:W-:Y:S01]  /*0470*/  NOP ;  /* 0x0000000000007918 */ /* 0x000fe20000000000 */
[----:B------:R-:W-:Y:S01]  /*0480*/  NOP ;  /* 0x0000000000007918 */ /* 0x000fe20000000000 */
[----:B------:R-:W-:Y:S01]  /*0490*/  IMAD.IADD R5, R4, 0x1, -R3 ;  /* 0x0000000104057824 */ /* 0x000fe200078e0a03 */
[C---:B------:R-:W-:Y:S01]  /*04a0*/  ISETP.NE.AND P4, PT, R10.reuse, RZ, PT ;  /* 0x000000ff0a00720c */ /* 0x040fe20003f85270 */
[----:B------:R-:W4:Y:S01]  /*04b0*/  LDC R15, c[0x0][0x140] ;  /* 0x00005000ff0f7b82 */ /* 0x000f220000000800 */
[----:B------:R-:W-:-:S02]  /*04c0*/  VIADD R36, R10, 0xffffffff ;  /* 0xffffffff0a247836 */ /* 0x000fc40000000000 */
[----:B------:R-:W-:Y:S01]  /*04d0*/  SHF.R.S32.HI R8, RZ, 0x1f, R5 ;  /* 0x0000001fff087819 */ /* 0x000fe20000011405 */
[----:B------:R-:W-:Y:S02]  /*04e0*/  IMAD.MOV.U32 R89, RZ, RZ, 0x1 ;  /* 0x00000001ff597424 */ /* 0x000fe400078e00ff */
[----:B------:R-:W-:Y:S02]  /*04f0*/  ISETP.GE.U32.AND P6, PT, R36, 0x2, PT ;  /* 0x000000022400780c */ /* 0x000fe40003fc6070 */
[----:B0-----:R-:W-:Y:S01]  /*0500*/  ISETP.NE.OR P0, PT, R12, RZ, !P0 ;  /* 0x000000ff0c00720c */ /* 0x001fe20004705670 */
[----:B------:R-:W0:Y:S01]  /*0510*/  LDC R25, c[0x0][0x148] ;  /* 0x00005200ff197b82 */ /* 0x000e220000000800 */
[----:B-----5:R-:W-:Y:S02]  /*0520*/  I2FP.F32.U32 R12, UR12 ;  /* 0x0000000c000c7c45 */ /* 0x020fe40008201000 */
[----:B------:R-:W-:Y:S02]  /*0530*/  LEA.HI R3, R8, R5, RZ, 0x3 ;  /* 0x0000000508037211 */ /* 0x000fe400078f18ff */
[----:B-1----:R-:W-:Y:S01]  /*0540*/  ISETP.NE.OR P1, PT, R11, RZ, !P1 ;  /* 0x000000ff0b00720c */ /* 0x002fe20004f25670 */
[----:B------:R-:W-:Y:S01]  /*0550*/  FMUL R13, R12, UR4 ;  /* 0x000000040c0d7c20 */ /* 0x000fe20008400000 */
[--C-:B------:R-:W-:Y:S01]  /*0560*/  SHF.R.S32.HI R0, RZ, 0x3, R3.reuse ;  /* 0x00000003ff007819 */ /* 0x100fe20000011403 */
[----:B------:R-:W-:Y:S01]  /*0570*/  ULDC UR4, c[0x0][0x154] ;  /* 0x0000550000047ab9 */ /* 0x000fe20000000800 */
[----:B------:R-:W-:-:S02]  /*0580*/  SHF.R.S32.HI R3, RZ, 0x1f, R3 ;  /* 0x0000001fff037819 */ /* 0x000fc40000011403 */
[----:B------:R-:W-:Y:S01]  /*0590*/  SHF.R.S32.HI R12, RZ, 0x1f, R9 ;  /* 0x0000001fff0c7819 */ /* 0x000fe20000011409 */
[----:B------:R-:W1:Y:S01]  /*05a0*/  F2I.U32.TRUNC.NTZ R13, R13 ;  /* 0x0000000d000d7305 */ /* 0x000e62000020f000 */
[----:B------:R-:W-:Y:S01]  /*05b0*/  LEA.HI R11, R3, R0, RZ, 0x2 ;  /* 0x00000000030b7211 */ /* 0x000fe200078f10ff */
[----:B------:R-:W-:Y:S01]  /*05c0*/  VOTEU.ALL UP1, P0 ;  /* 0x00000000003f7886 */ /* 0x000fe20000020000 */
[----:B------:R-:W-:Y:S01]  /*05d0*/  LEA.HI R12, R12, R9, RZ, 0x2 ;  /* 0x000000090c0c7211 */ /* 0x000fe200078f10ff */
[----:B------:R-:W-:Y:S01]  /*05e0*/  VOTEU.ALL UP0, P0 ;  /* 0x00000000003f7886 */ /* 0x000fe20000000000 */
[----:B------:R-:W-:Y:S01]  /*05f0*/  SHF.R.S32.HI R3, RZ, 0x1f, R2 ;  /* 0x0000001fff037819 */ /* 0x000fe20000011402 */
[----:B------:R-:W-:Y:S01]  /*0600*/  VOTEU.ALL UP2, P1 ;  /* 0x00000000003f7886 */ /* 0x000fe20000840000 */
[----:B------:R-:W-:Y:S01]  /*0610*/  LOP3.LUT R11, R11, 0xfffffffc, RZ, 0xc0, !PT ;  /* 0xfffffffc0b0b7812 */ /* 0x000fe200078ec0ff */
[----:B------:R-:W5:Y:S01]  /*0620*/  @!UP1 S2UR UR7, SR_CgaCtaId ;  /* 0x00000000000799c3 */ /* 0x000f620000008800 */
[----:B------:R-:W-:Y:S01]  /*0630*/  LOP3.LUT R12, R12, 0x3ffffffc, RZ, 0xc0, !PT ;  /* 0x3ffffffc0c0c7812 */ /* 0x000fe200078ec0ff */
[----:B------:R-:W-:Y:S01]  /*0640*/  @!UP1 UMOV UR6, 0x400 ;  /* 0x0000040000069882 */ /* 0x000fe20000000000 */
[----:B------:R-:W-:Y:S01]  /*0650*/  LEA.HI R3, R3, R2, RZ, 0x2 ;  /* 0x0000000203037211 */ /* 0x000fe200078f10ff */
[----:B------:R-:W-:Y:S01]  /*0660*/  IMAD.IADD R11, R0, 0x1, -R11 ;  /* 0x00000001000b7824 */ /* 0x000fe200078e0a0b */
[----:B------:R-:W-:Y:S01]  /*0670*/  @!UP2 UMOV UR9, 0x400 ;  /* 0x000004000009a882 */ /* 0x000fe20000000000 */
[----:B------:R-:W-:Y:S01]  /*0680*/  IMAD.IADD R12, R9, 0x1, -R12 ;  /* 0x00000001090c7824 */ /* 0x000fe200078e0a0c */
[----:B------:R-:W-:Y:S01]  /*0690*/  LOP3.LUT R3, R3, 0xfffffffc, RZ, 0xc0, !PT ;  /* 0xfffffffc03037812 */ /* 0x000fe200078ec0ff */
[----:B------:R-:W0:Y:S01]  /*06a0*/  @!UP2 S2UR UR10, SR_CgaCtaId ;  /* 0x00000000000aa9c3 */ /* 0x000e220000008800 */
[----:B-1----:R-:W-:Y:S01]  /*06b0*/  IMAD.MOV R13, RZ, RZ, -R13 ;  /* 0x000000ffff0d7224 */ /* 0x002fe200078e0a0d */
[----:B------:R-:W-:Y:S01]  /*06c0*/  VOTEU.ALL UP3, P1 ;  /* 0x00000000003f7886 */ /* 0x000fe20000860000 */
[----:B------:R-:W-:Y:S01]  /*06d0*/  IMAD R11, R12, 0x4, R11 ;  /* 0x000000040c0b7824 */ /* 0x000fe200078e020b */
[----:B------:R-:W-:Y:S01]  /*06e0*/  VOTEU.ALL UP4, P1 ;  /* 0x00000000003f7886 */ /* 0x000fe20000880000 */
[----:B------:R-:W-:Y:S01]  /*06f0*/  IMAD.IADD R9, R2, 0x1, -R3 ;  /* 0x0000000102097824 */ /* 0x000fe200078e0a03 */
[----:B--2---:R-:W-:Y:S01]  /*0700*/  I2FP.F32.U32 R2, R6 ;  /* 0x0000000600027245 */ /* 0x004fe20000201000 */
[----:B---3--:R-:W-:Y:S01]  /*0710*/  IMAD R21, R14, R13, UR12 ;  /* 0x0000000c0e157e24 */ /* 0x008fe2000f8e020d */
[C---:B------:R-:W-:Y:S01]  /*0720*/  LEA.HI R0, R11.reuse, R11, RZ, 0x1 ;  /* 0x0000000b0b007211 */ /* 0x040fe200078f08ff */
[C---:B------:R-:W-:Y:S01]  /*0730*/  IMAD.SHL.U32 R88, R11.reuse, 0x4, RZ ;  /* 0x000000040b587824 */ /* 0x040fe200078e00ff */
[----:B------:R-:W-:Y:S01]  /*0740*/  VOTEU.ALL UP5, P1 ;  /* 0x00000000003f7886 */ /* 0x000fe200008a0000 */
[----:B------:R-:W-:Y:S01]  /*0750*/  FMUL R2, R2, UR4 ;  /* 0x0000000402027c20 */ /* 0x000fe20008400000 */
[----:B------:R-:W-:Y:S01]  /*0760*/  LOP3.LUT R0, R0, 0xfffffffe, RZ, 0xc0, !PT ;  /* 0xfffffffe00007812 */ /* 0x000fe200078ec0ff */
[----:B------:R-:W-:Y:S01]  /*0770*/  UMOV UR4, 0x20 ;  /* 0x0000002000047882 */ /* 0x000fe20000000000 */
[----:B------:R-:W-:Y:S01]  /*0780*/  LOP3.LUT R88, R11, 0xc, R88, 0x78, !PT ;  /* 0x0000000c0b587812 */ /* 0x000fe200078e7858 */
[----:B------:R-:W-:-:S04]  /*0790*/  @!UP1 UIADD3 UR4, -UR4, 0x100000, URZ ;  /* 0x0010000004049890 */ /* 0x000fc8000fffe13f */
[----:B------:R-:W-:Y:S02]  /*07a0*/  @!UP1 USHF.L.U32 UR5, UR4, 0xb, URZ ;  /* 0x0000000b04059899 */ /* 0x000fe4000800063f */
[----:B------:R-:W-:Y:S01]  /*07b0*/  @!UP1 USHF.L.U32 UR4, UR4, 0x1, URZ ;  /* 0x0000000104049899 */ /* 0x000fe2000800063f */
[----:B----4-:R-:W-:Y:S01]  /*07c0*/  ISETP.EQ.U32.AND P2, PT, R15, 0x1, PT ;  /* 0x000000010f00780c */ /* 0x010fe20003f42070 */
[----:B------:R-:W-:Y:S01]  /*07d0*/  IMAD.IADD R0, R11, 0x1, -R0 ;  /* 0x000000010b007824 */ /* 0x000fe200078e0a00 */
[----:B------:R-:W1:Y:S01]  /*07e0*/  F2I.U32.TRUNC.NTZ R2, R2 ;  /* 0x0000000200027305 */ /* 0x000e62000020f000 */
[----:B-----5:R-:W-:Y:S01]  /*07f0*/  @!UP1 ULEA UR8, UR7, UR6, 0x18 ;  /* 0x0000000607089291 */ /* 0x020fe2000f8ec03f */
[----:B------:R-:W-:Y:S01]  /*0800*/  R2UR UR43, R16 ;  /* 0x00000000102b72ca */ /* 0x000fe200000e0000 */
[----:B------:R-:W-:-:S04]  /*0810*/  @!UP2 UIADD3 UR6, -UR11, 0x100000, URZ ;  /* 0x001000000b06a890 */ /* 0x000fc8000fffe13f */
[----:B------:R-:W-:Y:S02]  /*0820*/  @!UP2 USHF.L.U32 UR7, UR6, 0xb, URZ ;  /* 0x0000000b0607a899 */ /* 0x000fe4000800063f */
[----:B------:R-:W-:Y:S01]  /*0830*/  @!UP2 USHF.L.U32 UR6, UR6, 0x1, URZ ;  /* 0x000000010606a899 */ /* 0x000fe2000800063f */
[----:B------:R-:W-:Y:S01]  /*0840*/  ISETP.NE.AND P3, PT, R0, R21, PT ;  /* 0x000000150000720c */ /* 0x000fe20003f65270 */
[----:B------:R-:W-:Y:S01]  /*0850*/  VOTEU.ALL UP1, P0 ;  /* 0x00000000003f7886 */ /* 0x000fe20000020000 */
[----:B0-----:R-:W-:Y:S01]  /*0860*/  @!UP2 ULEA UR9, UR10, UR9, 0x18 ;  /* 0x000000090a09a291 */ /* 0x001fe2000f8ec03f */
[----:B------:R-:W-:Y:S01]  /*0870*/  LOP3.LUT P0, RZ, R5, 0x7, RZ, 0xc0, !PT ;  /* 0x0000000705ff7812 */ /* 0x000fe2000780c0ff */
[----:B------:R-:W-:Y:S01]  /*0880*/  VOTEU.ALL UP2, P1 ;  /* 0x00000000003f7886 */ /* 0x000fe20000840000 */
[----:B------:R-:W-:Y:S02]  /*0890*/  ISETP.NE.AND P1, PT, R9, 0x3, PT ;  /* 0x000000030900780c */ /* 0x000fe40003f25270 */
[----:B------:R-:W-:-:S02]  /*08a0*/  ISETP.LT.U32.AND P0, PT, R88, 0x2, !P0 ;  /* 0x000000025800780c */ /* 0x000fc40004701070 */
[----:B------:R-:W-:Y:S01]  /*08b0*/  ISETP.EQ.OR P1, PT, R9, RZ, !P1 ;  /* 0x000000ff0900720c */ /* 0x000fe20004f22670 */
[----:B------:R-:W0:Y:S02]  /*08c0*/  FENCE.VIEW.ASYNC.S ;  /* 0x00000000000073c6 */ /* 0x000e240000000000 */
[----:B0-----:R0:W2:Y:S01]  /*08d0*/  @!UP0 SYNCS.EXCH.64 URZ, [UR8+0xc0], UR4 ;  /* 0x0000c004083f85b2 */ /* 0x0010a20008000100 */
[----:B-1----:R-:W-:Y:S01]  /*08e0*/  IMAD.MOV R20, RZ, RZ, -R2 ;  /* 0x000000ffff147224 */ /* 0x002fe200078e0a02 */
[----:B------:R-:W-:-:S03]  /*08f0*/  @P3 LEA.HI R0, R88, R88, RZ, 0x1 ;  /* 0x0000005858003211 */ /* 0x000fc600078f08ff */
[----:B------:R-:W-:Y:S01]  /*0900*/  IMAD R3, R25, R20, R6 ;  /* 0x0000001419037224 */ /* 0x000fe200078e0206 */
[----:B------:R-:W-:Y:S02]  /*0910*/  ISETP.EQ.AND P1, PT, R10, RZ, P1 ;  /* 0x000000ff0a00720c */ /* 0x000fe40000f22270 */
[----:B------:R-:W-:Y:S02]  /*0920*/  @P3 SHF.R.S32.HI R0, RZ, 0x1, R0 ;  /* 0x00000001ff003819 */ /* 0x000fe40000011400 */
[----:B------:R-:W-:Y:S02]  /*0930*/  SEL R23, RZ, 0x1, !P1 ;  /* 0x00000001ff177807 */ /* 0x000fe40004800000 */
[----:B------:R-:W-:Y:S02]  /*0940*/  @P3 ISETP.NE.AND P5, PT, R0, R3, PT ;  /* 0x000000030000320c */ /* 0x000fe40003fa5270 */
[----:B------:R-:W-:Y:S01]  /*0950*/  SEL R0, RZ, 0x1, !P0 ;  /* 0x00000001ff007807 */ /* 0x000fe20004000000 */
[----:B------:R0:W1:Y:S01]  /*0960*/  @!UP1 SYNCS.EXCH.64 URZ, [UR8+0xc8], UR4 ;  /* 0x0000c804083f95b2 */ /* 0x0000620008000100 */
[----:B------:R-:W-:Y:S01]  /*0970*/  NOP ;  /* 0x0000000000007918 */ /* 0x000fe20000000000 */
[----:B------:R-:W-:-:S02]  /*0980*/  @P3 SEL R89, RZ, 0x1, P5 ;  /* 0x00000001ff593807 */ /* 0x000fc40002800000 */
[----:B------:R-:W-:Y:S02]  /*0990*/  SEL R23, R23, 0x2, P6 ;  /* 0x0000000217177807 */ /* 0x000fe40003000000 */
[----:B------:R-:W-:Y:S01]  /*09a0*/  LOP3.LUT R89, R89, R0, RZ, 0xc0, !PT ;  /* 0x0000000059597212 */ /* 0x000fe200078ec0ff */
[----:B------:R0:W3:Y:S01]  /*09b0*/  @!UP2 SYNCS.EXCH.64 URZ, [UR9+0xa0], UR6 ;  /* 0x0000a006093fa5b2 */ /* 0x0000e20008000100 */
[----:B------:R0:W4:Y:S01]  /*09c0*/  @!UP3 SYNCS.EXCH.64 URZ, [UR9+0xa8], UR6 ;  /* 0x0000a806093fb5b2 */ /* 0x0001220008000100 */
[----:B------:R0:W0:Y:S01]  /*09d0*/  @!UP4 SYNCS.EXCH.64 URZ, [UR9+0xb0], UR6 ;  /* 0x0000b006093fc5b2 */ /* 0x0000220008000100 */
[----:B------:R0:W0:Y:S01]  /*09e0*/  @!UP5 SYNCS.EXCH.64 URZ, [UR9+0xb8], UR6 ;  /* 0x0000b806093fd5b2 */ /* 0x0000220008000100 */
[----:B------:R-:W-:Y:S01]  /*09f0*/  NOP ;  /* 0x0000000000007918 */ /* 0x000fe20000000000 */
[----:B--2---:R-:W-:Y:S05]  /*0a00*/  @!P2 BRA `(.L_x_4) ;  /* 0x000000000008a947 */ /* 0x004fea0003800000 */
[----:B01-34-:R-:W-:Y:S01]  /*0a10*/  UCGABAR_ARV ;  /* 0x00000000000079c7 */ /* 0x01bfe20008000000 */
[----:B------:R-:W-:Y:S05]  /*0a20*/  BRA `(.L_x_5) ;  /* 0x0000000000047947 */ /* 0x000fea0003800000 */
.L_x_4:
[----:B01-34-:R-:W-:Y:S01]  /*0a30*/  NOP ;  /* 0x0000000000007918 */ /* 0x01bfe20000000000 */
.L_x_5:
[----:B------:R-:W-:Y:S01]  /*0a40*/  ULDC.64 UR4, c[0x0][0x598] ;  /* 0x0001660000047ab9 */ /* 0x000fe20000000a00 */
[----:B------:R-:W-:Y:S01]  /*0a50*/  ULDC.64 UR36, c[0x0][0x208] ;  /* 0x0000820000247ab9 */ /* 0x000fe20000000a00 */
[----:B------:R-:W-:-:S04]  /*0a60*/  ISETP.NE.U32.AND P0, PT, RZ, UR4, PT ;  /* 0x00000004ff007c0c */ /* 0x000fc8000bf05070 */
[----:B------:R-:W-:-:S13]  /*0a70*/  ISETP.NE.AND.EX P0, PT, RZ, UR5, PT, P0 ;  /* 0x00000005ff007c0c */ /* 0x000fda000bf05300 */
[----:B------:R-:W-:Y:S05]  /*0a80*/  @!P0 BRA `(.L_x_6) ;  /* 0x00000000001c8947 */ /* 0x000fea0003800000 */
[----:B------:R-:W0:Y:S02]  /*0a90*/  LDC.64 R2, c[0x0][0x598] ;  /* 0x00016600ff027b82 */ /* 0x000e240000000a00 */
[----:B0-----:R-:W2:Y:S02]  /*0aa0*/  LDG.E.64 R2, desc[UR36][R2.64] ;  /* 0x0000002402027981 */ /* 0x001ea4000c1e1b00 */
[----:B--2---:R-:W-:-:S04]  /*0ab0*/  ISETP.NE.U32.AND P0, PT, R2, RZ, PT ;  /* 0x000000ff0200720c */ /* 0x004fc80003f05070 */
[----:B------:R-:W-:-:S13]  /*0ac0*/  ISETP.NE.AND.EX P0, PT, R3, RZ, PT, P0 ;  /* 0x000000ff0300720c */ /* 0x000fda0003f05300 */
[----:B------:R-:W-:Y:S05]  /*0ad0*/  @!P0 BRA `(.L_x_6) ;  /* 0x0000000000088947 */ /* 0x000fea0003800000 */
[----:B------:R0:W5:Y:S01]  /*0ae0*/  LD.E R90, desc[UR36][R2.64] ;  /* 0x00000024025a7980 */ /* 0x000162000c101900 */
[----:B------:R-:W-:Y:S05]  /*0af0*/  BRA `(.L_x_7) ;  /* 0x0000000000247947 */ /* 0x000fea0003800000 */
.L_x_6:
[----:B------:R-:W-:Y:S02]  /*0b00*/  ULDC.64 UR4, c[0x0][0x588] ;  /* 0x0001620000047ab9 */ /* 0x000fe40000000a00 */
[----:B------:R-:W-:-:S04]  /*0b10*/  ISETP.NE.U32.AND P0, PT, RZ, UR4, PT ;  /* 0x00000004ff007c0c */ /* 0x000fc8000bf05070 */
[----:B------:R-:W-:-:S13]  /*0b20*/  ISETP.NE.AND.EX P0, PT, RZ, UR5, PT, P0 ;  /* 0x00000005ff007c0c */ /* 0x000fda000bf05300 */
[----:B------:R-:W-:Y:S05]  /*0b30*/  @!P0 BRA `(.L_x_8) ;  /* 0x00000000000c8947 */ /* 0x000fea0003800000 */
[----:B------:R-:W0:Y:S02]  /*0b40*/  LDC.64 R90, c[0x0][0x588] ;  /* 0x00016200ff5a7b82 */ /* 0x000e240000000a00 */
[----:B0-----:R1:W5:Y:S01]  /*0b50*/  LDG.E R90, desc[UR36][R90.64] ;  /* 0x000000245a5a7981 */ /* 0x001362000c1e1900 */
[----:B------:R-:W-:Y:S05]  /*0b60*/  BRA `(.L_x_7) ;  /* 0x0000000000087947 */ /* 0x000fea0003800000 */
.L_x_8:
[----:B------:R-:W-:Y:S02]  /*0b70*/  ULDC UR4, c[0x0][0x580] ;  /* 0x0001600000047ab9 */ /* 0x000fe40000000800 */
[----:B------:R-:W-:-:S07]  /*0b80*/  IMAD.U32 R90, RZ, RZ, UR4 ;  /* 0x00000004ff5a7e24 */ /* 0x000fce000f8e00ff */
.L_x_7:
[----:B------:R-:W-:Y:S02]  /*0b90*/  ULDC.64 UR4, c[0x0][0x5a0] ;  /* 0x0001680000047ab9 */ /* 0x000fe40000000a00 */
[----:B------:R-:W-:-:S04]  /*0ba0*/  ISETP.NE.U32.AND P0, PT, RZ, UR4, PT ;  /* 0x00000004ff007c0c */ /* 0x000fc8000bf05070 */
[----:B------:R-:W-:-:S13]  /*0bb0*/  ISETP.NE.AND.EX P0, PT, RZ, UR5, PT, P0 ;  /* 0x00000005ff007c0c */ /* 0x000fda000bf05300 */
[----:B------:R-:W-:Y:S05]  /*0bc0*/  @!P0 BRA `(.L_x_9) ;  /* 0x00000000001c8947 */ /* 0x000fea0003800000 */
[----:B0-----:R-:W0:Y:S02]  /*0bd0*/  LDC.64 R2, c[0x0][0x5a0] ;  /* 0x00016800ff027b82 */ /* 0x001e240000000a00 */
[----:B0-----:R-:W2:Y:S02]  /*0be0*/  LDG.E.64 R2, desc[UR36][R2.64] ;  /* 0x0000002402027981 */ /* 0x001ea4000c1e1b00 */
[----:B--2---:R-:W-:-:S04]  /*0bf0*/  ISETP.NE.U32.AND P0, PT, R2, RZ, PT ;  /* 0x000000ff0200720c */ /* 0x004fc80003f05070 */
[----:B------:R-:W-:-:S13]  /*0c00*/  ISETP.NE.AND.EX P0, PT, R3, RZ, PT, P0 ;  /* 0x000000ff0300720c */ /* 0x000fda0003f05300 */
[----:B------:R-:W-:Y:S05]  /*0c10*/  @!P0 BRA `(.L_x_9) ;  /* 0x0000000000088947 */ /* 0x000fea0003800000 */
[----:B-1----:R0:W5:Y:S01]  /*0c20*/  LD.E R91, desc[UR36][R2.64] ;  /* 0x00000024025b7980 */ /* 0x002162000c101900 */
[----:B------:R-:W-:Y:S05]  /*0c30*/  BRA `(.L_x_10) ;  /* 0x0000000000247947 */ /* 0x000fea0003800000 */
.L_x_9:
[----:B------:R-:W-:Y:S02]  /*0c40*/  ULDC.64 UR4, c[0x0][0x590] ;  /* 0x0001640000047ab9 */ /* 0x000fe40000000a00 */
[----:B------:R-:W-:-:S04]  /*0c50*/  ISETP.NE.U32.AND P0, PT, RZ, UR4, PT ;  /* 0x00000004ff007c0c */ /* 0x000fc8000bf05070 */
[----:B------:R-:W-:-:S13]  /*0c60*/  ISETP.NE.AND.EX P0, PT, RZ, UR5, PT, P0 ;  /* 0x00000005ff007c0c */ /* 0x000fda000bf05300 */
[----:B------:R-:W-:Y:S05]  /*0c70*/  @!P0 BRA `(.L_x_11) ;  /* 0x00000000000c8947 */ /* 0x000fea0003800000 */
[----:B0-----:R-:W1:Y:S02]  /*0c80*/  LDC.64 R2, c[0x0][0x590] ;  /* 0x00016400ff027b82 */ /* 0x001e640000000a00 */
[----:B-1----:R1:W5:Y:S01]  /*0c90*/  LDG.E R91, desc[UR36][R2.64] ;  /* 0x00000024025b7981 */ /* 0x002362000c1e1900 */
[----:B------:R-:W-:Y:S05]  /*0ca0*/  BRA `(.L_x_10) ;  /* 0x0000000000087947 */ /* 0x000fea0003800000 */
.L_x_11:
[----:B------:R-:W-:Y:S02]  /*0cb0*/  ULDC UR4, c[0x0][0x584] ;  /* 0x0001610000047ab9 */ /* 0x000fe40000000800 */
[----:B-1----:R-:W-:-:S07]  /*0cc0*/  IMAD.U32 R91, RZ, RZ, UR4 ;  /* 0x00000004ff5b7e24 */ /* 0x002fce000f8e00ff */
.L_x_10:
[----:B01----:R-:W0:Y:S01]  /*0cd0*/  LDC R2, c[0x0][0x65c] ;  /* 0x00019700ff027b82 */ /* 0x003e220000000800 */
[----:B------:R-:W-:Y:S01]  /*0ce0*/  ULDC UR6, c[0x0][0x28c] ;  /* 0x0000a30000067ab9 */ /* 0x000fe20000000800 */
[----:B------:R-:W-:Y:S01]  /*0cf0*/  ISETP.NE.AND P0, PT, R10, 0x2, PT ;  /* 0x000000020a00780c */ /* 0x000fe20003f05270 */
[----:B------:R-:W-:Y:S01]  /*0d00*/  UIADD3 UR6, UR6, 0x1f, URZ ;  /* 0x0000001f06067890 */ /* 0x000fe2000fffe03f */
[----:B------:R-:W-:Y:S01]  /*0d10*/  IMAD.U32 R10, RZ, RZ, UR12 ;  /* 0x0000000cff0a7e24 */ /* 0x000fe2000f8e00ff */
[----:B------:R-:W-:Y:S01]  /*0d20*/  UMOV UR38, URZ ;  /* 0x0000003f00267c82 */ /* 0x000fe20008000000 */
[----:B------:R-:W-:Y:S01]  /*0d30*/  UMOV UR39, URZ ;  /* 0x0000003f00277c82 */ /* 0x000fe20008000000 */
[----:B------:R-:W-:Y:S01]  /*0d40*/  USHF.R.S32.HI UR7, URZ, 0x1f, UR6 ;  /* 0x0000001f3f077899 */ /* 0x000fe20008011406 */
[----:B------:R-:W-:-:S03]  /*0d50*/  ULDC.64 UR8, c[0x0][0x650] ;  /* 0x0001940000087ab9 */ /* 0x000fc60000000a00 */
[----:B------:R-:W-:-:S04]  /*0d60*/  ULEA.HI UR7, UR7, UR6, URZ, 0x5 ;  /* 0x0000000607077291 */ /* 0x000fc8000f8f283f */
[----:B------:R-:W-:Y:S01]  /*0d70*/  USHF.R.S32.HI UR40, URZ, 0x5, UR7 ;  /* 0x000000053f287899 */ /* 0x000fe20008011407 */
[----:B0-----:R-:W-:-:S13]  /*0d80*/  ISETP.NE.AND P1, PT, R2, 0x1, PT ;  /* 0x000000010200780c */ /* 0x001fda0003f25270 */
[----:B------:R-:W0:Y:S01]  /*0d90*/  @P1 LDC R17, c[0x0][0x10] ;  /* 0x00000400ff111b82 */ /* 0x000e220000000800 */
[----:B------:R-:W-:Y:S02]  /*0da0*/  @P1 IMAD.MOV.U32 R7, RZ, RZ, RZ ;  /* 0x000000ffff071224 */ /* 0x000fe400078e00ff */
[----:B------:R-:W-:-:S05]  /*0db0*/  @P1 IMAD.MOV.U32 R11, RZ, RZ, RZ ;  /* 0x000000ffff0b1224 */ /* 0x000fca00078e00ff */
[----:B------:R-:W1:Y:S01]  /*0dc0*/  @!P1 LDC R3, c[0x0][0xc] ;  /* 0x00000300ff039b82 */ /* 0x000e620000000800 */
[----:B------:R-:W-:Y:S01]  /*0dd0*/  ULDC UR4, c[0x0][0xc] ;  /* 0x0000030000047ab9 */ /* 0x000fe20000000800 */
[----:B------:R-:W-:Y:S02]  /*0de0*/  ULDC UR5, c[0x0][0x10] ;  /* 0x0000040000057ab9 */ /* 0x000fe40000000800 */
[----:B------:R-:W-:-:S04]  /*0df0*/  UIMAD.WIDE.U32 UR4, UR4, UR5, URZ ;  /* 0x00000005040472a5 */ /* 0x000fc8000f8e003f */
[----:B------:R-:W2:Y:S01]  /*0e00*/  LDC R0, c[0x0][0x14] ;  /* 0x00000500ff007b82 */ /* 0x000ea20000000800 */
[----:B0-----:R-:W-:-:S04]  /*0e10*/  @P1 IMAD.WIDE.U32 R16, R17, UR12, R6 ;  /* 0x0000000c11101c25 */ /* 0x001fc8000f8e0006 */
[----:B------:R-:W-:Y:S02]  /*0e20*/  @P1 IMAD.IADD R17, R17, 0x1, R11 ;  /* 0x0000000111111824 */ /* 0x000fe400078e020b */
[----:B------:R-:W-:Y:S02]  /*0e30*/  IMAD.MOV.U32 R11, RZ, RZ, RZ ;  /* 0x000000ffff0b7224 */ /* 0x000fe400078e00ff */
[----:B-1----:R-:W-:-:S04]  /*0e40*/  @!P1 IMAD.WIDE.U32 R10, R6, R3, R10 ;  /* 0x00000003060a9225 */ /* 0x002fc800078e000a */
[----:B------:R-:W-:Y:S02]  /*0e50*/  @!P1 IMAD.MOV.U32 R16, RZ, RZ, R10 ;  /* 0x000000ffff109224 */ /* 0x000fe400078e000a */
[----:B--2---:R-:W-:-:S04]  /*0e60*/  IMAD.WIDE.U32 R12, R0, UR4, RZ ;  /* 0x00000004000c7c25 */ /* 0x004fc8000f8e00ff */
[----:B------:R-:W-:Y:S01]  /*0e70*/  IMAD R3, R0, UR5, RZ ;  /* 0x0000000500037c24 */ /* 0x000fe2000f8e02ff */
[----:B------:R0:W-:Y:S01]  /*0e80*/  STL.64 [R1], R12 ;  /* 0x0000000c01007387 */ /* 0x0001e20000100a00 */
[----:B------:R-:W-:Y:S02]  /*0e90*/  @!P1 IMAD.MOV.U32 R17, RZ, RZ, R11 ;  /* 0x000000ffff119224 */ /* 0x000fe400078e000b */
[----:B------:R-:W-:Y:S01]  /*0ea0*/  IMAD.IADD R0, R13, 0x1, R3 ;  /* 0x000000010d007824 */ /* 0x000fe200078e0203 */
[----:B------:R-:W-:Y:S06]  /*0eb0*/  @P0 BRA `(.L_x_12) ;  /* 0x0000000000200947 */ /* 0x000fec0003800000 */
[----:B------:R-:W-:Y:S01]  /*0ec0*/  UISETP.GE.U32.AND UP0, UPT, UR40, 0x9, UPT ;  /* 0x000000092800788c */ /* 0x000fe2000bf06070 */
[----:B------:R-:W-:Y:S01]  /*0ed0*/  IADD3 R16, P0, R16, R12, RZ ;  /* 0x0000000c10107210 */ /* 0x000fe20007f1e0ff */
[----:B------:R-:W-:Y:S01]  /*0ee0*/  UIMAD.WIDE.U32 UR4, UR40, 0x38e38e39, URZ ;  /* 0x38e38e39280478a5 */ /* 0x000fe2000f8e003f */
[----:B------:R-:W-:-:S03]  /*0ef0*/  UMOV UR39, URZ ;  /* 0x0000003f00277c82 */ /* 0x000fc60008000000 */
[----:B------:R-:W-:Y:S01]  /*0f00*/  USHF.R.U32.HI UR4, URZ, 0x1, UR5 ;  /* 0x000000013f047899 */ /* 0x000fe20008011605 */
[----:B------:R-:W-:-:S03]  /*0f10*/  IMAD.X R17, R0, 0x1, R17, P0 ;  /* 0x0000000100117824 */ /* 0x000fc600000e0611 */
[----:B------:R-:W-:Y:S02]  /*0f20*/  UIMAD UR38, UR4, -0x9, UR40 ;  /* 0xfffffff7042678a4 */ /* 0x000fe4000f8e0228 */
[----:B------:R-:W-:-:S12]  /*0f30*/  @UP0 ULOP3.LUT UR39, UR4, 0x1, URZ, 0xc0, !UPT ;  /* 0x0000000104270892 */ /* 0x000fd8000f8ec03f */
.L_x_12:
[----:B------:R-:W-:Y:S01]  /*0f40*/  ISETP.GE.U32.AND P0, PT, R16, UR8, PT ;  /* 0x0000000810007c0c */ /* 0x000fe2000bf06070 */
[----:B------:R-:W-:Y:S01]  /*0f50*/  IMAD.MOV.U32 R22, RZ, RZ, -0x1 ;  /* 0xffffffffff167424 */ /* 0x000fe200078e00ff */
[----:B------:R-:W-:Y:S01]  /*0f60*/  PRMT R3, RZ, 0x7610, R3 ;  /* 0x00007610ff037816 */ /* 0x000fe20000000003 */
[----:B------:R-:W-:Y:S01]  /*0f70*/  IMAD.MOV.U32 R18, RZ, RZ, -0x1 ;  /* 0xffffffffff127424 */ /* 0x000fe200078e00ff */
[----:B------:R-:W-:Y:S01]  /*0f80*/  ISETP.GE.U32.AND.EX P0, PT, R17, UR9, PT, P0 ;  /* 0x0000000911007c0c */ /* 0x000fe2000bf06100 */
[----:B------:R-:W-:-:S12]  /*0f90*/  IMAD.MOV.U32 R19, RZ, RZ, -0x1 ;  /* 0xffffffffff137424 */ /* 0x000fd800078e00ff */
[----:B------:R-:W-:Y:S05]  /*0fa0*/  @P0 BRA `(.L_x_13) ;  /* 0x0000000400280947 */ /* 0x000fea0003800000 */
[----:B------:R-:W1:Y:S01]  /*0fb0*/  LDC.64 R26, c[0x0][0x628] ;  /* 0x00018a00ff1a7b82 */ /* 0x000e620000000a00 */
[----:B------:R-:W-:Y:S02]  /*0fc0*/  IMAD.MOV.U32 R10, RZ, RZ, R16 ;  /* 0x000000ffff0a7224 */ /* 0x000fe400078e0010 */
[----:B------:R-:W-:-:S05]  /*0fd0*/  IMAD.MOV.U32 R11, RZ, RZ, R17 ;  /* 0x000000ffff0b7224 */ /* 0x000fca00078e0011 */
[----:B------:R-:W2:Y:S08]  /*0fe0*/  LDC R18, c[0x0][0x630] ;  /* 0x00018c00ff127b82 */ /* 0x000eb00000000800 */
[----:B------:R-:W3:Y:S01]  /*0ff0*/  LDC.64 R28, c[0x0][0x620] ;  /* 0x00018800ff1c7b82 */ /* 0x000ee20000000a00 */
[----:B-1----:R-:W-:-:S04]  /*1000*/  ISETP.NE.U32.AND P0, PT, R26, RZ, PT ;  /* 0x000000ff1a00720c */ /* 0x002fc80003f05070 */
[----:B------:R-:W-:-:S13]  /*1010*/  ISETP.NE.AND.EX P0, PT, R27, RZ, PT, P0 ;  /* 0x000000ff1b00720c */ /* 0x000fda0003f05300 */
[----:B--23--:R-:W-:Y:S05]  /*1020*/  @!P0 BRA `(.L_x_14) ;  /* 0x0000000000288947 */ /* 0x00cfea0003800000 */
[----:B------:R-:W1:Y:S02]  /*1030*/  LDC R3, c[0x0][0x634] ;  /* 0x00018d00ff037b82 */ /* 0x000e640000000800 */
[----:B-1----:R-:W-:-:S05]  /*1040*/  IADD3 R3, P0, R16, R3, RZ ;  /* 0x0000000310037210 */ /* 0x002fca0007f1e0ff */
[----:B------:R-:W-:-:S04]  /*1050*/  IMAD.X R19, RZ, RZ, R17, P0 ;  /* 0x000000ffff137224 */ /* 0x000fc800000e0611 */
[----:B------:R-:W-:-:S04]  /*1060*/  IMAD.WIDE.U32 R10, R19, R26, RZ ;  /* 0x0000001a130a7225 */ /* 0x000fc800078e00ff */
[----:B0-----:R-:W-:-:S04]  /*1070*/  IMAD.WIDE.U32 R12, P0, R3, R27, R10 ;  /* 0x0000001b030c7225 */ /* 0x001fc8000780000a */
[----:B------:R-:W-:-:S04]  /*1080*/  IMAD.WIDE.U32 R10, R3, R26, RZ ;  /* 0x0000001a030a7225 */ /* 0x000fc800078e00ff */
[----:B------:R-:W-:Y:S01]  /*1090*/  IMAD.X R15, RZ, RZ, RZ, P0 ;  /* 0x000000ffff0f7224 */ /* 0x000fe200000e06ff */
[----:B------:R-:W-:Y:S01]  /*10a0*/  IADD3 RZ, P0, R11, R12, RZ ;  /* 0x0000000c0bff7210 */ /* 0x000fe20007f1e0ff */
[----:B------:R-:W-:-:S04]  /*10b0*/  IMAD.MOV.U32 R14, RZ, RZ, R13 ;  /* 0x000000ffff0e7224 */ /* 0x000fc800078e000d */
[----:B------:R-:W-:-:S08]  /*10c0*/  IMAD.WIDE.U32.X R10, R19, R27, R14, P0 ;  /* 0x0000001b130a7225 */ /* 0x000fd000000e040e */
.L_x_14:
[----:B------:R-:W1:Y:S01]  /*10d0*/  LDC.64 R32, c[0x0][0x640] ;  /* 0x00019000ff207b82 */ /* 0x000e620000000a00 */
[-CC-:B------:R-:W-:Y:S02]  /*10e0*/  SHF.R.U64 R30, R10, R18.reuse, R11.reuse ;  /* 0x000000120a1e7219 */ /* 0x180fe4000000120b */
[----:B------:R-:W-:Y:S02]  /*10f0*/  SHF.R.U32.HI R3, RZ, R18, R11 ;  /* 0x00000012ff037219 */ /* 0x000fe4000001160b */
[----:B0-----:R-:W-:-:S03]  /*1100*/  IADD3 R13, P0, RZ, -R30, RZ ;  /* 0x8000001eff0d7210 */ /* 0x001fc60007f1e0ff */
[----:B------:R-:W0:Y:S02]  /*1110*/  LDC R14, c[0x0][0x618] ;  /* 0x00018600ff0e7b82 */ /* 0x000e240000000800 */
[----:B------:R-:W-:Y:S02]  /*1120*/  IMAD.X R3, RZ, RZ, ~R3, P0 ;  /* 0x000000ffff037224 */ /* 0x000fe400000e0e03 */
[----:B------:R-:W-:-:S04]  /*1130*/  IMAD.WIDE.U32 R10, R13, R28, R16 ;  /* 0x0000001c0d0a7225 */ /* 0x000fc800078e0010 */
[----:B------:R-:W2:Y:S01]  /*1140*/  LDC R15, c[0x0][0x608] ;  /* 0x00018200ff0f7b82 */ /* 0x000ea20000000800 */
[----:B------:R-:W-:Y:S02]  /*1150*/  IMAD R12, R3, R28, RZ ;  /* 0x0000001c030c7224 */ /* 0x000fe400078e02ff */
[----:B------:R-:W-:Y:S02]  /*1160*/  IMAD.MOV.U32 R28, RZ, RZ, 0x1 ;  /* 0x00000001ff1c7424 */ /* 0x000fe400078e00ff */
[----:B------:R-:W-:Y:S02]  /*1170*/  IMAD R3, R13, R29, R12 ;  /* 0x0000001d0d037224 */ /* 0x000fe400078e020c */
[----:B------:R-:W-:Y:S01]  /*1180*/  IMAD.MOV.U32 R12, RZ, RZ, -0x1 ;  /* 0xffffffffff0c7424 */ /* 0x000fe200078e00ff */
[----:B------:R-:W3:Y:S01]  /*1190*/  LDC R31, c[0x0][0x658] ;  /* 0x00019600ff1f7b82 */ /* 0x000ee20000000800 */
[----:B------:R-:W-:Y:S01]  /*11a0*/  IMAD.IADD R3, R11, 0x1, R3 ;  /* 0x000000010b037824 */ /* 0x000fe200078e0203 */
[----:B-1----:R-:W-:-:S04]  /*11b0*/  ISETP.NE.U32.AND P0, PT, R32, RZ, PT ;  /* 0x000000ff2000720c */ /* 0x002fc80003f05070 */
[----:B------:R-:W-:Y:S02]  /*11c0*/  ISETP.NE.AND.EX P0, PT, R33, RZ, PT, P0 ;  /* 0x000000ff2100720c */ /* 0x000fe40003f05300 */
[----:B------:R-:W1:Y:S01]  /*11d0*/  LDC R24, c[0x0][0x600] ;  /* 0x00018000ff187b82 */ /* 0x000e620000000800 */
[-CC-:B0-----:R-:W-:Y:S02]  /*11e0*/  SHF.R.U64 R27, R10, R14.reuse, R3.reuse ;  /* 0x0000000e0a1b7219 */ /* 0x181fe40000001203 */
[----:B------:R-:W-:-:S05]  /*11f0*/  SHF.R.U32.HI R10, RZ, R14, R3 ;  /* 0x0000000eff0a7219 */ /* 0x000fca0000011603 */
[----:B------:R-:W0:Y:S01]  /*1200*/  LDC R22, c[0x0][0x648] ;  /* 0x00019200ff167b82 */ /* 0x000e220000000800 */
[-CC-:B--2---:R-:W-:Y:S02]  /*1210*/  SHF.R.U64 R35, R27, R15.reuse, R10.reuse ;  /* 0x0000000f1b237219 */ /* 0x184fe4000000120a */
[----:B------:R-:W-:-:S05]  /*1220*/  SHF.R.U32.HI R10, RZ, R15, R10 ;  /* 0x0000000fff0a7219 */ /* 0x000fca000001160a */
[----:B------:R-:W2:Y:S01]  /*1230*/  LDC R26, c[0x0][0x638] ;  /* 0x00018e00ff1a7b82 */ /* 0x000ea20000000800 */
[-CC-:B---3--:R-:W-:Y:S02]  /*1240*/  SHF.R.U64 R34, R35, R31.reuse, R10.reuse ;  /* 0x0000001f23227219 */ /* 0x188fe4000000120a */
[-C--:B------:R-:W-:Y:S02]  /*1250*/  SHF.L.U32 R3, R12, R31.reuse, RZ ;  /* 0x0000001f0c037219 */ /* 0x080fe400000006ff */
[----:B------:R-:W-:Y:S01]  /*1260*/  SHF.R.U32.HI R11, RZ, R31, R10 ;  /* 0x0000001fff0b7219 */ /* 0x000fe2000001160a */
[----:B------:R-:W-:Y:S01]  /*1270*/  IMAD.MOV.U32 R10, RZ, RZ, R34 ;  /* 0x000000ffff0a7224 */ /* 0x000fe200078e0022 */
[----:B------:R-:W-:Y:S01]  /*1280*/  LOP3.LUT R18, RZ, R3, RZ, 0x33, !PT ;  /* 0x00000003ff127212 */ /* 0x000fe200078e33ff */
[----:B------:R-:W3:Y:S01]  /*1290*/  LDC R29, c[0x0][0x610] ;  /* 0x00018400ff1d7b82 */ /* 0x000ee20000000800 */
[----:B------:R-:W-:Y:S05]  /*12a0*/  @!P0 BRA `(.L_x_15) ;  /* 0x0000000000288947 */ /* 0x000fea0003800000 */
[----:B------:R-:W4:Y:S02]  /*12b0*/  LDC R3, c[0x0][0x64c] ;  /* 0x00019300ff037b82 */ /* 0x000f240000000800 */
[----:B----4-:R-:W-:-:S05]  /*12c0*/  IADD3 R3, P0, R34, R3, RZ ;  /* 0x0000000322037210 */ /* 0x010fca0007f1e0ff */
[----:B------:R-:W-:-:S04]  /*12d0*/  IMAD.X R19, RZ, RZ, R11, P0 ;  /* 0x000000ffff137224 */ /* 0x000fc800000e060b */
[----:B------:R-:W-:-:S04]  /*12e0*/  IMAD.WIDE.U32 R10, R19, R32, RZ ;  /* 0x00000020130a7225 */ /* 0x000fc800078e00ff */
[----:B------:R-:W-:-:S04]  /*12f0*/  IMAD.WIDE.U32 R12, P0, R3, R33, R10 ;  /* 0x00000021030c7225 */ /* 0x000fc8000780000a */
[----:B------:R-:W-:-:S04]  /*1300*/  IMAD.WIDE.U32 R10, R3, R32, RZ ;  /* 0x00000020030a7225 */ /* 0x000fc800078e00ff */
[----:B------:R-:W-:Y:S01]  /*1310*/  IMAD.X R15, RZ, RZ, RZ, P0 ;  /* 0x000000ffff0f7224 */ /* 0x000fe200000e06ff */
[----:B------:R-:W-:Y:S01]  /*1320*/  IADD3 RZ, P0, R11, R12, RZ ;  /* 0x0000000c0bff7210 */ /* 0x000fe20007f1e0ff */
[----:B------:R-:W-:-:S04]  /*1330*/  IMAD.MOV.U32 R14, RZ, RZ, R13 ;  /* 0x000000ffff0e7224 */ /* 0x000fc800078e000d */
[----:B------:R-:W-:-:S08]  /*1340*/  IMAD.WIDE.U32.X R10, R19, R33, R14, P0 ;  /* 0x00000021130a7225 */ /* 0x000fd000000e040e */
.L_x_15:
[----:B0-----:R-:W-:Y:S01]  /*1350*/  SHF.R.U64 R7, R10, R22, R11 ;  /* 0x000000160a077219 */ /* 0x001fe2000000120b */
[----:B-1----:R-:W-:Y:S01]  /*1360*/  VIADD R10, R24, 0xffffffff ;  /* 0xffffffff180a7836 */ /* 0x002fe20000000000 */
[----:B------:R-:W-:Y:S01]  /*1370*/  SHF.L.U32 R3, R28, R31, RZ ;  /* 0x0000001f1c037219 */ /* 0x000fe200000006ff */
[----:B------:R-:W-:Y:S01]  /*1380*/  @P1 IMAD R21, R25, R20, R6 ;  /* 0x0000001419151224 */ /* 0x000fe200078e0206 */
[----:B------:R-:W-:Y:S01]  /*1390*/  LOP3.LUT R18, R35, R18, RZ, 0xc0, !PT ;  /* 0x0000001223127212 */ /* 0x000fe200078ec0ff */
[----:B------:R-:W-:Y:S02]  /*13a0*/  IMAD.MOV R11, RZ, RZ, -R7 ;  /* 0x000000ffff0b7224 */ /* 0x000fe400078e0a07 */
[----:B------:R-:W-:Y:S02]  /*13b0*/  IMAD.MOV.U32 R6, RZ, RZ, 0x1 ;  /* 0x00000001ff067424 */ /* 0x000fe400078e00ff */
[----:B------:R-:W-:Y:S01]  /*13c0*/  IMAD R18, R3, R7, R18 ;  /* 0x0000000703127224 */ /* 0x000fe200078e0212 */
[----:B------:R-:W-:Y:S01]  /*13d0*/  LOP3.LUT R7, R27, R10, RZ, 0xc0, !PT ;  /* 0x0000000a1b077212 */ /* 0x000fe200078ec0ff */
[----:B--2---:R-:W-:-:S02]  /*13e0*/  IMAD R3, R11, R26, R34 ;  /* 0x0000001a0b037224 */ /* 0x004fc400078e0222 */
[----:B---3--:R-:W-:Y:S02]  /*13f0*/  IMAD R22, R18, R29, R21 ;  /* 0x0000001d12167224 */ /* 0x008fe400078e0215 */
[----:B------:R-:W-:Y:S01]  /*1400*/  IMAD R7, R3, R24, R7 ;  /* 0x0000001803077224 */ /* 0x000fe200078e0207 */
[----:B------:R-:W-:Y:S01]  /*1410*/  PRMT R3, R6, 0x7610, R3 ;  /* 0x0000761006037816 */ /* 0x000fe20000000003 */
[----:B------:R-:W-:-:S03]  /*1420*/  IMAD.MOV.U32 R19, RZ, RZ, R30 ;  /* 0x000000ffff137224 */ /* 0x000fc600078e001e */
[----:B------:R-:W-:Y:S02]  /*1430*/  SEL R18, R7, R22, !P1 ;  /* 0x0000001607127207 */ /* 0x000fe40004800000 */
[----:B------:R-:W-:-:S07]  /*1440*/  SEL R22, R22, R7, !P1 ;  /* 0x0000000716167207 */ /* 0x000fce0004800000 */
.L_x_13:
[----:B------:R-:W-:Y:S05]  /*1450*/  @!P2 BRA `(.L_x_16) ;  /* 0x00000000000ca947 */ /* 0x000fea0003800000 */
[----:B------:R-:W-:Y:S01]  /*1460*/  UCGABAR_WAIT ;  /* 0x0000000000007dc7 */ /* 0x000fe20008000000 */
[----:B------:R-:W-:Y:S01]  /*1470*/  CCTL.IVALL ;  /* 0x00000000ff00798f */ /* 0x000fe20002000000 */
[----:B------:R-:W-:Y:S05]  /*1480*/  BRA `(.L_x_17) ;  /* 0x0000000000047947 */ /* 0x000fea0003800000 */
.L_x_16:
[----:B------:R-:W-:Y:S06]  /*1490*/  BAR.SYNC.DEFER_BLOCKING 0x0 ;  /* 0x0000000000007b1d */ /* 0x000fec0000010000 */
.L_x_17:
[----:B------:R-:W-:Y:S05]  /*14a0*/  @!P4 BRA `(.L_x_18) ;  /* 0x000000480074c947 */ /* 0x000fea0003800000 */
[----:B------:R-:W-:-:S13]  /*14b0*/  ISETP.GT.U32.AND P0, PT, R36, 0x1, PT ;  /* 0x000000012400780c */ /* 0x000fda0003f04070 */
[----:B------:R-:W-:Y:S05]  /*14c0*/  @P0 EXIT ;  /* 0x000000000000094d */ /* 0x000fea0003800000 */
.L_x_19:
[----:B------:R-:W-:-:S08]  /*14d0*/  NOP ;  /* 0x0000000000007918 */ /* 0x000fd00000000000 */
[----:B------:R-:W1:Y:S02]  /*14e0*/  USETMAXREG.TRY_ALLOC.CTAPOOL UP0, 0xe8 ;  /* 0x000000e8000079c8 */ /* 0x000e640008000600 */
[----:B-1----:R-:W-:-:S13]  /*14f0*/  PLOP3.LUT P0, PT, PT, PT, UP0, 0x80, 0x0 ;  /* 0x000000000000781c */ /* 0x002fda0003f0f008 */
[----:B------:R-:W-:Y:S05]  /*1500*/  @!P0 BRA `(.L_x_19) ;  /* 0xfffffffc00f08947 */ /* 0x000fea000383ffff */
[----:B------:R-:W-:-:S13]  /*1510*/  LOP3.LUT P0, RZ, R3, 0xff, RZ, 0xc0, !PT ;  /* 0x000000ff03ff7812 */ /* 0x000fda000780c0ff */
[----:B------:R-:W-:Y:S05]  /*1520*/  @!P0 EXIT ;  /* 0x000000000000894d */ /* 0x000fea0003800000 */
[----:B------:R-:W2:Y:S01]  /*1530*/  LDL.64 R10, [R1] ;  /* 0x00000000010a7983 */ /* 0x000ea20000100a00 */
[CC--:B------:R-:W-:Y:S01]  /*1540*/  LEA.HI R3, R8.reuse, R5.reuse, RZ, 0x2 ;  /* 0x0000000508037211 */ /* 0x0c0fe200078f10ff */
[----:B------:R-:W1:Y:S01]  /*1550*/  S2UR UR4, SR_CgaCtaId ;  /* 0x00000000000479c3 */ /* 0x000e620000008800 */
[----:B------:R-:W-:Y:S01]  /*1560*/  LEA.HI R8, R8, R5, RZ, 0x5 ;  /* 0x0000000508087211 */ /* 0x000fe200078f28ff */
[----:B------:R-:W-:Y:S01]  /*1570*/  UISETP.LT.AND UP0, UPT, UR40, 0x1, UPT ;  /* 0x000000012800788c */ /* 0x000fe2000bf01270 */
[--C-:B------:R-:W-:Y:S01]  /*1580*/  SHF.R.S32.HI R92, RZ, 0x2, R3.reuse ;  /* 0x00000002ff5c7819 */ /* 0x100fe20000011403 */
[----:B------:R-:W-:Y:S01]  /*1590*/  UIADD3 UR5, UR43, -0x1, URZ ;  /* 0xffffffff2b057890 */ /* 0x000fe2000fffe03f */
[----:B------:R-:W-:Y:S01]  /*15a0*/  SHF.R.S32.HI R7, RZ, 0x1f, R3 ;  /* 0x0000001fff077819 */ /* 0x000fe20000011403 */
[----:B------:R-:W-:Y:S01]  /*15b0*/  USEL UR42, UR40, 0x1, UP0 ;  /* 0x00000001282a7887 */ /* 0x000fe20008000000 */
[----:B------:R-:W-:Y:S01]  /*15c0*/  LOP3.LUT R4, R3, 0xfffffffc, RZ, 0xc0, !PT ;  /* 0xfffffffc03047812 */ /* 0x000fe200078ec0ff */
[----:B------:R-:W3:Y:S01]  /*15d0*/  LDC R98, c[0x0][0x658] ;  /* 0x00019600ff627b82 */ /* 0x000ee20000000800 */
[----:B------:R-:W-:Y:S01]  /*15e0*/  LEA.HI R7, R7, R92, RZ, 0x3 ;  /* 0x0000005c07077211 */ /* 0x000fe200078f18ff */
[----:B------:R-:W-:Y:S01]  /*15f0*/  UMOV UR41, 0x400 ;  /* 0x0000040000297882 */ /* 0x000fe20000000000 */
[----:B------:R-:W-:Y:S01]  /*1600*/  SHF.R.S32.HI R3, RZ, 0x5, R8 ;  /* 0x00000005ff037819 */ /* 0x000fe20000011408 */
[----:B------:R-:W-:Y:S01]  /*1610*/  UISETP.NE.AND UP0, UPT, UR5, URZ, UPT ;  /* 0x0000003f0500728c */ /* 0x000fe2000bf05270 */
[----:B------:R-:W-:Y:S01]  /*1620*/  LOP3.LUT R7, R7, 0xfffffff8, RZ, 0xc0, !PT ;  /* 0xfffffff807077812 */ /* 0x000fe200078ec0ff */
[----:B------:R-:W-:Y:S01]  /*1630*/  IMAD.IADD R4, R5, 0x1, -R4 ;  /* 0x0000000105047824 */ /* 0x000fe200078e0a04 */
[----:B------:R-:W-:Y:S01]  /*1640*/  ULDC UR6, c[0x0][0x284] ;  /* 0x0000a10000067ab9 */ /* 0x000fe20000000800 */
[----:B------:R-:W4:Y:S01]  /*1650*/  LDC.64 R96, c[0x0][0x5c8] ;  /* 0x00017200ff607b82 */ /* 0x000f220000000a00 */
[----:B------:R-:W-:Y:S01]  /*1660*/  IMAD.MOV.U32 R5, RZ, RZ, 0x1 ;  /* 0x00000001ff057424 */ /* 0x000fe200078e00ff */
[----:B------:R-:W-:Y:S01]  /*1670*/  LOP3.LUT R104, R23, 0x1, RZ, 0xfc, !PT ;  /* 0x0000000117687812 */ /* 0x000fe200078efcff */
[----:B------:R-:W-:Y:S01]  /*1680*/  IMAD.IADD R92, R92, 0x1, -R7 ;  /* 0x000000015c5c7824 */ /* 0x000fe200078e0a07 */
[----:B------:R-:W-:Y:S01]  /*1690*/  USHF.L.U32 UR45, UR40, 0x1, URZ ;  /* 0x00000001282d7899 */ /* 0x000fe2000800063f */
[----:B------:R-:W-:Y:S01]  /*16a0*/  IMAD.SHL.U32 R94, R4, 0x2, RZ ;  /* 0x00000002045e7824 */ /* 0x000fe200078e00ff */
[----:B------:R-:W-:Y:S01]  /*16b0*/  UIADD3 UR42, -UR42, UR40, URZ ;  /* 0x000000282a2a7290 */ /* 0x000fe2000fffe13f */
[--C-:B------:R-:W-:Y:S01]  /*16c0*/  IMAD R103, R3, -0x10, -R92.reuse ;  /* 0xfffffff003677824 */ /* 0x100fe200078e0a5c */
[----:B------:R-:W0:Y:S01]  /*16d0*/  LDC R99, c[0x0][0x288] ;  /* 0x0000a200ff637b82 */ /* 0x000e220000000800 */
[----:B------:R-:W-:Y:S01]  /*16e0*/  SHF.R.S32.HI R93, RZ, 0x1f, R92 ;  /* 0x0000001fff5d7819 */ /* 0x000fe2000001145c */
[----:B-1----:R-:W-:Y:S01]  /*16f0*/  ULEA UR41, UR4, UR41, 0x18 ;  /* 0x0000002904297291 */ /* 0x002fe2000f8ec03f */
[----:B------:R-:W-:Y:S01]  /*1700*/  SHF.R.S32.HI R95, RZ, 0x1f, R94 ;  /* 0x0000001fff5f7819 */ /* 0x000fe2000001145e */
[----:B------:R-:W-:Y:S01]  /*1710*/  USHF.L.U32 UR4, UR5, 0x3, URZ ;  /* 0x0000000305047899 */ /* 0x000fe2000800063f */
[----:B------:R-:W-:Y:S01]  /*1720*/  VIADD R103, R103, UR6 ;  /* 0x0000000667677c36 */ /* 0x000fe20008000000 */
[----:B------:R-:W-:Y:S01]  /*1730*/  USEL UR5, URZ, 0x1, UP0 ;  /* 0x000000013f057887 */ /* 0x000fe20008000000 */
[----:B------:R-:W-:Y:S01]  /*1740*/  IMAD.WIDE R92, R3, 0x10, R92 ;  /* 0x00000010035c7825 */ /* 0x000fe200078e025c */
[----:B------:R-:W1:Y:S01]  /*1750*/  LDC R101, c[0x0][0x600] ;  /* 0x00018000ff657b82 */ /* 0x000e620000000800 */
[----:B------:R-:W-:-:S02]  /*1760*/  UIADD3 UR46, UR41, 0xa0, URZ ;  /* 0x000000a0292e7890 */ /* 0x000fc4000fffe03f */
[----:B------:R-:W-:Y:S01]  /*1770*/  IMAD.MOV.U32 R3, RZ, RZ, -0x1 ;  /* 0xffffffffff037424 */ /* 0x000fe200078e00ff */
[----:B------:R-:W-:Y:S01]  /*1780*/  ULOP3.LUT UR4, UR4, 0x8, URZ, 0xc0, !UPT ;  /* 0x0000000804047892 */ /* 0x000fe2000f8ec03f */
[----:B------:R-:W-:Y:S01]  /*1790*/  IMAD.U32 R105, RZ, RZ, UR5 ;  /* 0x00000005ff697e24 */ /* 0x000fe2000f8e00ff */
[----:B------:R-:W-:Y:S02]  /*17a0*/  ULEA UR43, UR43, UR46, 0x3 ;  /* 0x0000002e2b2b7291 */ /* 0x000fe4000f8e183f */
[-C--:B---3--:R-:W-:Y:S01]  /*17b0*/  SHF.L.U32 R3, R3, R98.reuse, RZ ;  /* 0x0000006203037219 */ /* 0x088fe200000006ff */
[----:B------:R-:W-:Y:S01]  /*17c0*/  ULOP3.LUT UR47, UR4, 0x8, URZ, 0x3c, !UPT ;  /* 0x00000008042f7892 */ /* 0x000fe2000f8e3c3f */
[C---:B----4-:R-:W-:Y:S01]  /*17d0*/  SHF.L.U64.HI R97, R96.reuse, 0x3, R97 ;  /* 0x0000000360617819 */ /* 0x050fe20000010261 */
[----:B------:R-:W-:Y:S01]  /*17e0*/  IMAD.SHL.U32 R96, R96, 0x8, RZ ;  /* 0x0000000860607824 */ /* 0x000fe200078e00ff */
[----:B------:R-:W-:Y:S01]  /*17f0*/  SHF.L.U32 R98, R5, R98, RZ ;  /* 0x0000006205627219 */ /* 0x000fe200000006ff */
[----:B------:R-:W-:Y:S01]  /*1800*/  ULOP3.LUT UR44, UR4, 0x18, URZ, 0x3c, !UPT ;  /* 0x00000018042c7892 */ /* 0x000fe2000f8e3c3f */
[----:B------:R-:W-:Y:S01]  /*1810*/  LOP3.LUT R102, RZ, R3, RZ, 0x33, !PT ;  /* 0x00000003ff667212 */ /* 0x000fe200078e33ff */
[----:B0-----:R-:W-:-:S02]  /*1820*/  IMAD R99, R4, -0x2, R99 ;  /* 0xfffffffe04637824 */ /* 0x001fc400078e0263 */
[----:B-1----:R-:W-:Y:S01]  /*1830*/  VIADD R101, R101, 0xffffffff ;  /* 0xffffffff65657836 */ /* 0x002fe20000000000 */
[----:B--2---:R-:W-:-:S07]  /*1840*/  SHF.L.U64.HI R100, R10, 0x1, R0 ;  /* 0x000000010a647819 */ /* 0x004fce0000010200 */
.L_x_167:
[----:B------:R-:W-:-:S04]  /*1850*/  SHF.L.U32 R0, R105, 0x1f, RZ ;  /* 0x0000001f69007819 */ /* 0x000fc800000006ff */
[----:B------:R-:W0:Y:S02]  /*1860*/  SYNCS.PHASECHK.TRANS64.TRYWAIT P0, [UR43+-0x8], R0 ;  /* 0xfffff800ff0075a7 */ /* 0x000e24000800016b */
[----:B01-34-:R-:W-:Y:S05]  /*1870*/  @!P0 BRA `(.L_x_20) ;  /* 0x00000058003c8947 */ /* 0x01bfea0003800000 */
.L_x_194:
[----:B------:R-:W-:Y:S02]  /*1880*/  ULDC UR4, c[0x0][0x28c] ;  /* 0x0000a30000047ab9 */ /* 0x000fe40000000800 */
[----:B------:R-:W-:-:S13]  /*1890*/  ISETP.LT.AND P0, PT, RZ, UR4, PT ;  /* 0x00000004ff007c0c */ /* 0x000fda000bf01270 */
[----:B------:R-:W-:Y:S05]  /*18a0*/  @P0 BRA `(.L_x_21) ;  /* 0x0000000000400947 */ /* 0x000fea0003800000 */
[----:B0-----:R-:W-:Y:S01]  /*18b0*/  MOV R0, 0x0 ;  /* 0x0000000000007802 */ /* 0x001fe20000000f00 */
[----:B------:R-:W-:Y:S01]  /*18c0*/  ULDC.64 UR4, c[0x4][0x68] ;  /* 0x01001a0000047ab9 */ /* 0x000fe20000000a00 */
[----:B------:R-:W-:Y:S01]  /*18d0*/  ULDC.64 UR6, c[0x4][0x8] ;  /* 0x0100020000067ab9 */ /* 0x000fe20000000a00 */
[----:B------:R-:W-:Y:S01]  /*18e0*/  IMAD.U32 R4, RZ, RZ, UR4 ;  /* 0x00000004ff047e24 */ /* 0x000fe2000f8e00ff */
[----:B------:R0:W1:Y:S01]  /*18f0*/  LDC.64 R14, c[0x4][R0] ;  /* 0x01000000000e7b82 */ /* 0x0000620000000a00 */
[----:B------:R-:W-:Y:S01]  /*1900*/  IMAD.U32 R5, RZ, RZ, UR5 ;  /* 0x00000005ff057e24 */ /* 0x000fe2000f8e00ff */
[----:B------:R-:W-:Y:S01]  /*1910*/  ULDC.64 UR4, c[0x4][0x70] ;  /* 0x01001c0000047ab9 */ /* 0x000fe20000000a00 */
[----:B------:R-:W-:Y:S02]  /*1920*/  IMAD.U32 R10, RZ, RZ, UR6 ;  /* 0x00000006ff0a7e24 */ /* 0x000fe4000f8e00ff */
[----:B------:R-:W-:Y:S02]  /*1930*/  IMAD.U32 R6, RZ, RZ, UR4 ;  /* 0x00000004ff067e24 */ /* 0x000fe4000f8e00ff */
[----:B------:R-:W-:-:S02]  /*1940*/  IMAD.U32 R7, RZ, RZ, UR5 ;  /* 0x00000005ff077e24 */ /* 0x000fc4000f8e00ff */
[----:B------:R-:W-:Y:S02]  /*1950*/  IMAD.U32 R11, RZ, RZ, UR7 ;  /* 0x00000007ff0b7e24 */ /* 0x000fe4000f8e00ff */
[----:B------:R-:W-:Y:S02]  /*1960*/  IMAD.MOV.U32 R8, RZ, RZ, 0x1e1 ;  /* 0x000001e1ff087424 */ /* 0x000fe400078e00ff */
[----:B------:R-:W-:Y:S02]  /*1970*/  IMAD.MOV.U32 R12, RZ, RZ, 0x1 ;  /* 0x00000001ff0c7424 */ /* 0x000fe400078e00ff */
[----:B0-----:R-:W-:-:S07]  /*1980*/  IMAD.MOV.U32 R13, RZ, RZ, RZ ;  /* 0x000000ffff0d7224 */ /* 0x001fce00078e00ff */
[----:B------:R-:W-:-:S07]  /*1990*/  LEPC R20, `(.L_x_21) ;  /* 0x000000001014794e */ /* 0x000fce0000000000 */
[----:B-1---5:R-:W-:Y:S05]  /*19a0*/  CALL.ABS.NOINC R14 ;  /* 0x000000000e007343 */ /* 0x022fea0003c00000 */
.L_x_21:
[----:B------:R-:W-:-:S13]  /*19b0*/  ISETP.NE.AND P0, PT, R104, 0x3, PT ;  /* 0x000000036800780c */ /* 0x000fda0003f05270 */
[----:B------:R-:W-:Y:S05]  /*19c0*/  @!P0 BRA `(.L_x_22) ;  /* 0x0000000000048947 */ /* 0x000fea0003800000 */
[----:B------:R-:W-:Y:S01]  /*19d0*/  BPT.TRAP 0x1 ;  /* 0x000000040000795c */ /* 0x000fe20000300000 */
.L_x_22:
[----:B0-----:R-:W-:Y:S02]  /*19e0*/  IMAD.U32 R3, RZ, RZ, UR38 ;  /* 0x00000026ff037e24 */ /* 0x001fe4000f8e00ff */
[----:B------:R-:W-:-:S03]  /*19f0*/  IMAD.U32 R0, RZ, RZ, UR39 ;  /* 0x00000027ff007e24 */ /* 0x000fc6000f8e00ff */
[----:B------:R-:W-:Y:S02]  /*1a00*/  LEA R3, R3, UR41, 0x3 ;  /* 0x0000002903037c11 */ /* 0x000fe4000f8e18ff */
[----:B------:R-:W-:-:S04]  /*1a10*/  SHF.L.U32 R0, R0, 0x1f, RZ ;  /* 0x0000001f00007819 */ /* 0x000fc800000006ff */
[----:B------:R0:W1:Y:S01]  /*1a20*/  SYNCS.PHASECHK.TRANS64.TRYWAIT P1, [R3+URZ], R0 ;  /* 0x00000000030075a7 */ /* 0x000062000802017f */
[----:B------:R-:W-:Y:S05]  /*1a30*/  @!P0 BRA `(.L_x_23) ;  /* 0x0000000000048947 */ /* 0x000fea0003800000 */
[----:B------:R-:W-:Y:S01]  /*1a40*/  BPT.TRAP 0x1 ;  /* 0x000000040000795c */ /* 0x000fe20000300000 */
.L_x_23:
[----:B------:R-:W-:-:S05]  /*1a50*/  IMAD.U32 R4, RZ, RZ, UR42 ;  /* 0x0000002aff047e24 */ /* 0x000fca000f8e00ff */
[----:B------:R-:W-:Y:S01]  /*1a60*/  ISETP.GE.AND P2, PT, R4, 0x1, PT ;  /* 0x000000010400780c */ /* 0x000fe20003f46270 */
[----:B-1----:R-:W-:-:S12]  /*1a70*/  @P1 BRA `(.L_x_24) ;  /* 0x0000000000081947 */ /* 0x002fd80003800000 */
[----:B------:R-:W1:Y:S02]  /*1a80*/  SYNCS.PHASECHK.TRANS64.TRYWAIT P1, [R3+URZ], R0 ;  /* 0x00000000030075a7 */ /* 0x000e64000802017f */
[----:B-1----:R-:W-:Y:S05]  /*1a90*/  @!P1 BRA `(.L_x_25) ;  /* 0x0000005400cc9947 */ /* 0x002fea0003800000 */
.L_x_24:
[----:B------:R-:W-:Y:S05]  /*1aa0*/  WARPSYNC.ALL ;  /* 0x0000000000007948 */ /* 0x000fea0003800000 */
[----:B------:R-:W-:Y:S01]  /*1ab0*/  UIADD3 UR4, UR41, 0x180, URZ ;  /* 0x0000018029047890 */ /* 0x000fe2000fffe03f */
[----:B------:R-:W-:Y:S01]  /*1ac0*/  WARPGROUP.ARRIVE ;  /* 0x00000000000079c5 */ /* 0x000fe20000000000 */
[----:B------:R-:W-:Y:S02]  /*1ad0*/  UIADD3 UR5, UR41, 0x12180, URZ ;  /* 0x0001218029057890 */ /* 0x000fe4000fffe03f */
[----:B------:R-:W-:Y:S02]  /*1ae0*/  USHF.R.U32.HI UR4, URZ, 0x4, UR4 ;  /* 0x000000043f047899 */ /* 0x000fe40008011604 */
[----:B------:R-:W-:-:S02]  /*1af0*/  USHF.R.U32.HI UR5, URZ, 0x4, UR5 ;  /* 0x000000043f057899 */ /* 0x000fc40008011605 */
[----:B------:R-:W-:Y:S02]  /*1b00*/  ULOP3.LUT UR4, UR4, 0x3fff, URZ, 0xc0, !UPT ;  /* 0x00003fff04047892 */ /* 0x000fe4000f8ec03f */
[----:B------:R-:W-:Y:S02]  /*1b10*/  ULOP3.LUT UR5, UR5, 0x3fff, URZ, 0xc0, !UPT ;  /* 0x00003fff05057892 */ /* 0x000fe4000f8ec03f */
[----:B------:R-:W-:Y:S02]  /*1b20*/  ULOP3.LUT UR8, UR4, 0x10000, URZ, 0xfc, !UPT ;  /* 0x0001000004087892 */ /* 0x000fe4000f8efc3f */
[----:B------:R-:W-:Y:S02]  /*1b30*/  ULOP3.LUT UR9, UR5, 0x10000, URZ, 0xfc, !UPT ;  /* 0x0001000005097892 */ /* 0x000fe4000f8efc3f */
[----:B------:R-:W-:Y:S02]  /*1b40*/  ULEA UR10, UR38, UR8, 0x9 ;  /* 0x00000008260a7291 */ /* 0x000fe4000f8e483f */
[----:B------:R-:W-:Y:S01]  /*1b50*/  ULEA UR11, UR38, UR9, 0xa ;  /* 0x00000009260b7291 */ /* 0x000fe2000f8e503f */
[----:B------:R-:W-:Y:S01]  /*1b60*/  UMOV UR5, 0x40000040 ;  /* 0x4000004000057882 */ /* 0x000fe20000000000 */
[----:B------:R-:W-:-:S03]  /*1b70*/  UMOV UR7, 0x40000040 ;  /* 0x4000004000077882 */ /* 0x000fc60000000000 */
[----:B------:R-:W-:Y:S02]  /*1b80*/  UMOV UR4, UR10 ;  /* 0x0000000a00047c82 */ /* 0x000fe40008000000 */
[----:B------:R-:W-:Y:S02]  /*1b90*/  UMOV UR6, UR11 ;  /* 0x0000000b00067c82 */ /* 0x000fe40008000000 */
[----:B------:R-:W-:Y:S01]  /*1ba0*/  HGMMA.64x128x8.F32.TF32 R24, gdesc[UR4], RZ, !UPT, gsb0 ;  /* 0x05e00000041879f0 */ /* 0x000fe2000c0028ff */
[----:B------:R-:W-:Y:S02]  /*1bb0*/  UIADD3 UR4, UR10, 0x2, URZ ;  /* 0x000000020a047890 */ /* 0x000fe4000fffe03f */
[----:B------:R-:W-:Y:S01]  /*1bc0*/  UIADD3 UR6, UR11, 0x2, URZ ;  /* 0x000000020b067890 */ /* 0x000fe2000fffe03f */
[----:B------:R-:W-:Y:S01]  /*1bd0*/  UMOV UR5, 0x40000040 ;  /* 0x4000004000057882 */ /* 0x000fe20000000000 */
[----:B------:R-:W-:Y:S01]  /*1be0*/  UMOV UR7, 0x40000040 ;  /* 0x4000004000077882 */ /* 0x000fe20000000000 */
[----:B------:R-:W-:-:S02]  /*1bf0*/  WARPGROUP.DEPBAR.LE gsb0, 0x0 ;  /* 0x00008000000079c5 */ /* 0x000fc40000010000 */
[----:B------:R-:W-:-:S06]  /*1c00*/  WARPGROUP.ARRIVE ;  /* 0x00000000000079c5 */ /* 0x000fcc0000000000 */
[----:B------:R-:W-:Y:S01]  /*1c10*/  HGMMA.64x128x8.F32.TF32 R24, gdesc[UR4], R24, gsb0 ;  /* 0x05e00000041879f0 */ /* 0x000fe20008002818 */
[----:B------:R-:W-:Y:S02]  /*1c20*/  UIADD3 UR4, UR10, 0x4, URZ ;  /* 0x000000040a047890 */ /* 0x000fe4000fffe03f */
[----:B------:R-:W-:Y:S01]  /*1c30*/  UIADD3 UR6, UR11, 0x4, URZ ;  /* 0x000000040b067890 */ /* 0x000fe2000fffe03f */
[----:B------:R-:W-:Y:S01]  /*1c40*/  UMOV UR5, 0x40000040 ;  /* 0x4000004000057882 */ /* 0x000fe20000000000 */
[----:B------:R-:W-:Y:S01]  /*1c50*/  UMOV UR7, 0x40000040 ;  /* 0x4000004000077882 */ /* 0x000fe20000000000 */
[----:B------:R-:W-:Y:S02]  /*1c60*/  WARPGROUP.DEPBAR.LE gsb0, 0x0 ;  /* 0x00008000000079c5 */ /* 0x000fe40000010000 */
        /* <DEDUP_REMOVED lines=8> */
[----:B------:R-:W-:Y:S03]  /*1cf0*/  HGMMA.64x128x8.F32.TF32 R24, gdesc[UR4], R24, gsb0 ;  /* 0x05e00000041879f0 */ /* 0x000fe60008002818 */
[----:B------:R-:W-:Y:S02]  /*1d00*/  WARPGROUP.DEPBAR.LE gsb0, 0x0 ;  /* 0x00008000000079c5 */ /* 0x000fe40000010000 */
[----:B------:R-:W-:Y:S05]  /*1d10*/  @!P2 BRA `(.L_x_26) ;  /* 0x000000040014a947 */ /* 0x000fea0003800000 */
[----:B------:R-:W-:Y:S01]  /*1d20*/  UIADD3 UR4, UR38, 0x1, URZ ;  /* 0x0000000126047890 */ /* 0x000fe2000fffe03f */
[----:B01----:R-:W-:Y:S02]  /*1d30*/  IMAD.U32 R0, RZ, RZ, UR42 ;  /* 0x0000002aff007e24 */ /* 0x003fe4000f8e00ff */
[----:B------:R-:W-:Y:S01]  /*1d40*/  IMAD.U32 R3, RZ, RZ, UR38 ;  /* 0x00000026ff037e24 */ /* 0x000fe2000f8e00ff */
[----:B------:R-:W-:-:S04]  /*1d50*/  UISETP.NE.AND UP0, UPT, UR4, 0x9, UPT ;  /* 0x000000090400788c */ /* 0x000fc8000bf05270 */
[----:B------:R-:W-:Y:S02]  /*1d60*/  USEL UR5, URZ, 0x1, UP0 ;  /* 0x000000013f057887 */ /* 0x000fe40008000000 */
[----:B------:R-:W-:Y:S02]  /*1d70*/  USEL UR10, UR4, URZ, UP0 ;  /* 0x0000003f040a7287 */ /* 0x000fe40008000000 */
[----:B------:R-:W-:-:S06]  /*1d80*/  ULOP3.LUT UR5, UR39, UR5, URZ, 0x3c, !UPT ;  /* 0x0000000527057292 */ /* 0x000fcc000f8e3c3f */
[----:B------:R-:W-:-:S07]  /*1d90*/  IMAD.U32 R6, RZ, RZ, UR5 ;  /* 0x00000005ff067e24 */ /* 0x000fce000f8e00ff */
.L_x_33:
[----:B------:R-:W-:Y:S05]  /*1da0*/  @!P0 BRA `(.L_x_27) ;  /* 0x0000000000048947 */ /* 0x000fea0003800000 */
[----:B------:R-:W-:Y:S01]  /*1db0*/  BPT.TRAP 0x1 ;  /* 0x000000040000795c */ /* 0x000fe20000300000 */
.L_x_27:
[----:B------:R-:W-:Y:S01]  /*1dc0*/  ULEA UR4, UR10, UR41, 0x3 ;  /* 0x000000290a047291 */ /* 0x000fe2000f8e183f */
[----:B------:R-:W-:-:S08]  /*1dd0*/  SHF.L.U32 R4, R6, 0x1f, RZ ;  /* 0x0000001f06047819 */ /* 0x000fd000000006ff */
[----:B------:R0:W1:Y:S01]  /*1de0*/  SYNCS.PHASECHK.TRANS64.TRYWAIT P1, [UR4], R4 ;  /* 0x00000004ff0075a7 */ /* 0x0000620008020144 */
[----:B------:R-:W-:Y:S05]  /*1df0*/  @!P0 BRA `(.L_x_28) ;  /* 0x0000000000048947 */ /* 0x000fea0003800000 */
[----:B------:R-:W-:Y:S01]  /*1e00*/  BPT.TRAP 0x1 ;  /* 0x000000040000795c */ /* 0x000fe20000300000 */
.L_x_28:
[----:B-1----:R-:W-:Y:S05]  /*1e10*/  @P1 BRA `(.L_x_29) ;  /* 0x0000000000081947 */ /* 0x002fea0003800000 */
[----:B------:R-:W1:Y:S02]  /*1e20*/  SYNCS.PHASECHK.TRANS64.TRYWAIT P1, [UR4], R4 ;  /* 0x00000004ff0075a7 */ /* 0x000e640008020144 */
[----:B-1----:R-:W-:Y:S05]  /*1e30*/  @!P1 BRA `(.L_x_30) ;  /* 0x0000005000f89947 */ /* 0x002fea0003800000 */
.L_x_29:
[----:B------:R-:W-:Y:S01]  /*1e40*/  ULEA UR11, UR10, UR8, 0x9 ;  /* 0x000000080a0b7291 */ /* 0x000fe2000f8e483f */
[----:B------:R-:W-:Y:S01]  /*1e50*/  WARPGROUP.ARRIVE ;  /* 0x00000000000079c5 */ /* 0x000fe20000000000 */
[----:B------:R-:W-:Y:S01]  /*1e60*/  ULEA UR12, UR10, UR9, 0xa ;  /* 0x000000090a0c7291 */ /* 0x000fe2000f8e503f */
[----:B------:R-:W-:Y:S01]  /*1e70*/  UMOV UR5, 0x40000040 ;  /* 0x4000004000057882 */ /* 0x000fe20000000000 */
[----:B------:R-:W-:-:S03]  /*1e80*/  UMOV UR7, 0x40000040 ;  /* 0x4000004000077882 */ /* 0x000fc60000000000 */
[----:B------:R-:W-:Y:S02]  /*1e90*/  UMOV UR4, UR11 ;  /* 0x0000000b00047c82 */ /* 0x000fe40008000000 */
[----:B------:R-:W-:Y:S02]  /*1ea0*/  UMOV UR6, UR12 ;  /* 0x0000000c00067c82 */ /* 0x000fe40008000000 */
[----:B------:R-:W-:Y:S01]  /*1eb0*/  HGMMA.64x128x8.F32.TF32 R24, gdesc[UR4], R24, gsb0 ;  /* 0x05e00000041879f0 */ /* 0x000fe20008002818 */
        /* <DEDUP_REMOVED lines=23> */
[----:B------:R-:W-:Y:S01]  /*2030*/  BPT.TRAP 0x1 ;  /* 0x000000040000795c */ /* 0x000fe20000300000 */
.L_x_31:
[----:B------:R-:W-:-:S13]  /*2040*/  ISETP.NE.AND P1, PT, R89, RZ, PT ;  /* 0x000000ff5900720c */ /* 0x000fda0003f25270 */
[----:B01----:R-:W-:-:S05]  /*2050*/  @P1 LEA R4, R3, UR41, 0x3 ;  /* 0x0000002903041c11 */ /* 0x003fca000f8e18ff */
[----:B------:R-:W-:-:S05]  /*2060*/  @P1 VIADD R5, R4, 0x48 ;  /* 0x0000004804051836 */ /* 0x000fca0000000000 */
[----:B------:R-:W-:-:S04]  /*2070*/  @P1 PRMT R5, R88, 0x654, R5 ;  /* 0x0000065458051816 */ /* 0x000fc80000000005 */
[----:B------:R0:W-:Y:S01]  /*2080*/  @P1 SYNCS.ARRIVE.TRANS64.RED.A1T0 RZ, [R5+URZ], RZ ;  /* 0x000000ff05ff19a7 */ /* 0x0001e2000810043f */
[----:B------:R-:W-:-:S13]  /*2090*/  ISETP.GT.U32.AND P1, PT, R23, 0x1, PT ;  /* 0x000000011700780c */ /* 0x000fda0003f24070 */
[----:B0-----:R-:W-:Y:S05]  /*20a0*/  @P1 BRA `(.L_x_32) ;  /* 0x0000000000041947 */ /* 0x001fea0003800000 */
[----:B------:R-:W-:Y:S01]  /*20b0*/  BPT.TRAP 0x1 ;  /* 0x000000040000795c */ /* 0x000fe20000300000 */
.L_x_32:
[----:B------:R-:W-:Y:S01]  /*20c0*/  UIADD3 UR10, UR10, 0x1, URZ ;  /* 0x000000010a0a7890 */ /* 0x000fe2000fffe03f */
[C---:B------:R-:W-:Y:S01]  /*20d0*/  ISETP.GT.AND P2, PT, R0.reuse, 0x1, PT ;  /* 0x000000010000780c */ /* 0x040fe20003f44270 */
[----:B------:R-:W-:Y:S02]  /*20e0*/  VIADD R3, R3, 0x1 ;  /* 0x0000000103037836 */ /* 0x000fe40000000000 */
[----:B------:R-:W-:Y:S01]  /*20f0*/  UISETP.NE.AND UP0, UPT, UR10, 0x9, UPT ;  /* 0x000000090a00788c */ /* 0x000fe2000bf05270 */
[----:B------:R-:W-:Y:S02]  /*2100*/  VIADD R0, R0, 0xffffffff ;  /* 0xffffffff00007836 */ /* 0x000fe40000000000 */
[C---:B------:R-:W-:Y:S01]  /*2110*/  ISETP.NE.AND P1, PT, R3.reuse, 0x9, PT ;  /* 0x000000090300780c */ /* 0x040fe20003f25270 */
[----:B------:R-:W-:Y:S02]  /*2120*/  USEL UR4, URZ, 0x1, UP0 ;  /* 0x000000013f047887 */ /* 0x000fe40008000000 */
[----:B------:R-:W-:Y:S01]  /*2130*/  USEL UR10, UR10, URZ, UP0 ;  /* 0x0000003f0a0a7287 */ /* 0x000fe20008000000 */
[----:B------:R-:W-:-:S03]  /*2140*/  SEL R3, R3, RZ, P1 ;  /* 0x000000ff03037207 */ /* 0x000fc60000800000 */
[----:B------:R-:W-:Y:S01]  /*2150*/  LOP3.LUT R6, R6, UR4, RZ, 0x3c, !PT ;  /* 0x0000000406067c12 */ /* 0x000fe2000f8e3cff */
[----:B------:R-:W-:Y:S07]  /*2160*/  @P2 BRA `(.L_x_33) ;  /* 0xfffffffc000c2947 */ /* 0x000fee000383ffff */
.L_x_26:
[----:B01----:R-:W0:Y:S01]  /*2170*/  LDC R0, c[0x0][0x28c] ;  /* 0x0000a300ff007b82 */ /* 0x003e220000000800 */
[----:B------:R-:W-:-:S04]  /*2180*/  IMAD.U32 R3, RZ, RZ, UR47 ;  /* 0x0000002fff037e24 */ /* 0x000fc8000f8e00ff */
[----:B------:R1:W-:Y:S01]  /*2190*/  SYNCS.ARRIVE.TRANS64.A1T0 RZ, [R3+UR46], RZ ;  /* 0x000000ff03ff79a7 */ /* 0x0003e2000810002e */
[----:B0-----:R-:W-:-:S13]  /*21a0*/  ISETP.GE.AND P1, PT, R0, 0x1, PT ;  /* 0x000000010000780c */ /* 0x001fda0003f26270 */
[----:B-1----:R-:W-:Y:S05]  /*21b0*/  @!P1 BRA `(.L_x_34) ;  /* 0x0000000000449947 */ /* 0x002fea0003800000 */
[----:B------:R-:W-:Y:S05]  /*21c0*/  @!P0 BRA `(.L_x_35) ;  /* 0x0000000000048947 */ /* 0x000fea0003800000 */
[----:B------:R-:W-:Y:S01]  /*21d0*/  BPT.TRAP 0x1 ;  /* 0x000000040000795c */ /* 0x000fe20000300000 */
.L_x_35:
[----:B------:R-:W-:-:S13]  /*21e0*/  ISETP.NE.AND P0, PT, R89, RZ, PT ;  /* 0x000000ff5900720c */ /* 0x000fda0003f05270 */
[----:B------:R-:W-:-:S05]  /*21f0*/  VOTEU.ANY UP0, P0 ;  /* 0x00000000003f7886 */ /* 0x000fca0000000100 */
[----:B------:R-:W-:-:S06]  /*2200*/  @UP0 UIADD3 UR4, UR38, UR42, URZ ;  /* 0x0000002a26040290 */ /* 0x000fcc000fffe03f */
[----:B------:R-:W-:Y:S02]  /*2210*/  IMAD.U32 R4, RZ, RZ, UR4 ;  /* 0x00000004ff047e24 */ /* 0x000fe4000f8e00ff */
[----:B------:R-:W-:Y:S02]  /*2220*/  IMAD.U32 R3, RZ, RZ, UR4 ;  /* 0x00000004ff037e24 */ /* 0x000fe4000f8e00ff */
[----:B------:R-:W-:-:S05]  /*2230*/  @P0 IMAD.WIDE.U32 R4, R4, 0x38e38e39, RZ ;  /* 0x38e38e3904040825 */ /* 0x000fca00078e00ff */
[----:B------:R-:W-:-:S05]  /*2240*/  @P0 SHF.R.U32.HI R0, RZ, 0x1, R5 ;  /* 0x00000001ff000819 */ /* 0x000fca0000011605 */
[----:B------:R-:W-:-:S05]  /*2250*/  @P0 IMAD R0, R0, -0x9, R3 ;  /* 0xfffffff700000824 */ /* 0x000fca00078e0203 */
[----:B------:R-:W-:-:S05]  /*2260*/  @P0 LEA R0, R0, UR41, 0x3 ;  /* 0x0000002900000c11 */ /* 0x000fca000f8e18ff */
[----:B------:R-:W-:-:S05]  /*2270*/  @P0 VIADD R3, R0, 0x48 ;  /* 0x0000004800030836 */ /* 0x000fca0000000000 */
[----:B------:R-:W-:-:S04]  /*2280*/  @P0 PRMT R3, R88, 0x654, R3 ;  /* 0x0000065458030816 */ /* 0x000fc80000000003 */
[----:B------:R0:W-:Y:S01]  /*2290*/  @P0 SYNCS.ARRIVE.TRANS64.RED.A1T0 RZ, [R3+URZ], RZ ;  /* 0x000000ff03ff09a7 */ /* 0x0001e2000810043f */
[----:B------:R-:W-:-:S13]  /*22a0*/  ISETP.GT.U32.AND P0, PT, R23, 0x1, PT ;  /* 0x000000011700780c */ /* 0x000fda0003f04070 */
[----:B0-----:R-:W-:Y:S05]  /*22b0*/  @P0 BRA `(.L_x_34) ;  /* 0x0000000000040947 */ /* 0x001fea0003800000 */
[----:B------:R-:W-:Y:S01]  /*22c0*/  BPT.TRAP 0x1 ;  /* 0x000000040000795c */ /* 0x000fe20000300000 */
.L_x_34:
[----:B------:R-:W-:Y:S01]  /*22d0*/  SHF.L.U32 R0, R105, 0x1f, RZ ;  /* 0x0000001f69007819 */ /* 0x000fe200000006ff */
[----:B------:R-:W-:Y:S01]  /*22e0*/  UIADD3 UR38, UR38, UR45, URZ ;  /* 0x0000002d26267290 */ /* 0x000fe2000fffe03f */
[----:B------:R-:W-:Y:S01]  /*22f0*/  SHF.R.S32.HI R9, RZ, 0x1f, R19 ;  /* 0x0000001fff097819 */ /* 0x000fe20000011413 */
[----:B------:R-:W-:Y:S01]  /*2300*/  UISETP.GE.U32.AND UP1, UPT, UR45, 0x9, UPT ;  /* 0x000000092d00788c */ /* 0x000fe2000bf26070 */
[----:B------:R-:W0:Y:S01]  /*2310*/  SYNCS.PHASECHK.TRANS64.TRYWAIT P0, [UR43+0x8], R0 ;  /* 0x00000800ff0075a7 */ /* 0x000e22000800016b */
[----:B------:R-:W-:-:S04]  /*2320*/  UISETP.GT.U32.AND UP0, UPT, UR38, 0x8, UPT ;  /* 0x000000082600788c */ /* 0x000fc8000bf04070 */
[----:B------:R-:W-:-:S04]  /*2330*/  UISETP.LT.U32.AND UP0, UPT, UR45, 0x9, UP0 ;  /* 0x000000092d00788c */ /* 0x000fc80008701070 */
[----:B------:R-:W-:Y:S02]  /*2340*/  USEL UR6, URZ, 0x1, !UP0 ;  /* 0x000000013f067887 */ /* 0x000fe4000c000000 */
[----:B------:R-:W-:Y:S02]  /*2350*/  @UP1 UIMAD.WIDE.U32 UR4, UR38, 0x38e38e39, URZ ;  /* 0x38e38e39260418a5 */ /* 0x000fe4000f8e003f */
[----:B------:R-:W-:Y:S02]  /*2360*/  ULOP3.LUT UR39, UR39, UR6, URZ, 0x3c, !UPT ;  /* 0x0000000627277292 */ /* 0x000fe4000f8e3c3f */
[----:B------:R-:W-:-:S04]  /*2370*/  @UP1 USHF.R.U32.HI UR4, URZ, 0x1, UR5 ;  /* 0x000000013f041899 */ /* 0x000fc80008011605 */
[----:B------:R-:W-:Y:S01]  /*2380*/  @UP1 ULOP3.LUT UR39, UR39, 0x1, UR4, 0x78, !UPT ;  /* 0x0000000127271892 */ /* 0x000fe2000f8e7804 */
[----:B0-----:R-:W-:Y:S11]  /*2390*/  @!P0 BRA `(.L_x_36) ;  /* 0x0000004c00b88947 */ /* 0x001ff60003800000 */
.L_x_195:
[----:B------:R-:W-:Y:S01]  /*23a0*/  ULDC.64 UR4, c[0x0][0x5d0] ;  /* 0x0001740000047ab9 */ /* 0x000fe20000000a00 */
[----:B------:R-:W-:Y:S01]  /*23b0*/  ULDC UR6, c[0x0][0x284] ;  /* 0x0000a10000067ab9 */ /* 0x000fe20000000800 */
[----:B0-----:R-:W-:Y:S02]  /*23c0*/  IMAD R0, R9, UR4, RZ ;  /* 0x0000000409007c24 */ /* 0x001fe4000f8e02ff */
[----:B------:R-:W-:Y:S02]  /*23d0*/  IMAD.SHL.U32 R12, R18, 0x80, RZ ;  /* 0x00000080120c7824 */ /* 0x000fe400078e00ff */
[C---:B------:R-:W-:Y:S02]  /*23e0*/  IMAD R3, R19.reuse, UR5, R0 ;  /* 0x0000000513037c24 */ /* 0x040fe4000f8e0200 */
[----:B------:R-:W-:Y:S01]  /*23f0*/  IMAD.SHL.U32 R0, R22, 0x40, RZ ;  /* 0x0000004016007824 */ /* 0x000fe200078e00ff */
[----:B------:R-:W-:Y:S01]  /*2400*/  SHF.R.S32.HI R13, RZ, 0x1f, R12 ;  /* 0x0000001fff0d7819 */ /* 0x000fe2000001140c */
[----:B------:R-:W-:Y:S01]  /*2410*/  IMAD.WIDE.U32 R4, R19, UR4, R94 ;  /* 0x0000000413047c25 */ /* 0x000fe2000f8e005e */
[----:B------:R-:W-:-:S02]  /*2420*/  ULDC.64 UR4, c[0x0][0x5c8] ;  /* 0x0001720000047ab9 */ /* 0x000fc40000000a00 */
[----:B------:R-:W-:Y:S01]  /*2430*/  ISETP.GE.AND P0, PT, R0, UR6, PT ;  /* 0x0000000600007c0c */ /* 0x000fe2000bf06270 */
[----:B------:R-:W-:Y:S01]  /*2440*/  ULDC UR6, c[0x0][0x288] ;  /* 0x0000a20000067ab9 */ /* 0x000fe20000000800 */
[----:B------:R-:W-:Y:S01]  /*2450*/  IADD3 R4, P1, R12, R4, RZ ;  /* 0x000000040c047210 */ /* 0x000fe20007f3e0ff */
[----:B------:R-:W-:Y:S01]  /*2460*/  IMAD.WIDE R106, R22, 0x40, R92 ;  /* 0x00000040166a7825 */ /* 0x000fe200078e025c */
[----:B------:R-:W-:Y:S02]  /*2470*/  ISETP.GE.OR P0, PT, R12, UR6, P0 ;  /* 0x000000060c007c0c */ /* 0x000fe40008706670 */
[----:B------:R-:W-:Y:S01]  /*2480*/  IADD3.X R5, R13, R5, R3, P1, !PT ;  /* 0x000000050d057210 */ /* 0x000fe20000ffe403 */
[----:B------:R-:W-:-:S04]  /*2490*/  IMAD R7, R107, UR4, RZ ;  /* 0x000000046b077c24 */ /* 0x000fc8000f8e02ff */
[C---:B------:R-:W-:Y:S02]  /*24a0*/  IMAD R7, R106.reuse, UR5, R7 ;  /* 0x000000056a077c24 */ /* 0x040fe4000f8e0207 */
[----:B------:R-:W-:-:S04]  /*24b0*/  IMAD.WIDE.U32 R108, R106, UR4, R4 ;  /* 0x000000046a6c7c25 */ /* 0x000fc8000f8e0004 */
[----:B------:R-:W-:Y:S05]  /*24c0*/  @P0 BRA `(.L_x_37) ;  /* 0x0000003000d00947 */ /* 0x000fea0003800000 */
[----:B-----5:R-:W-:Y:S01]  /*24d0*/  FSETP.NEU.AND P0, PT, R91, RZ, PT ;  /* 0x000000ff5b00720b */ /* 0x020fe20003f0d000 */
[----:B------:R-:W-:Y:S01]  /*24e0*/  IMAD.IADD R3, R99, 0x1, -R12 ;  /* 0x0000000163037824 */ /* 0x000fe200078e0a0c */
[----:B------:R-:W-:Y:S01]  /*24f0*/  BSSY B0, `(.L_x_37) ;  /* 0x0000331000007945 */ /* 0x000fe20003800000 */
[----:B------:R-:W-:Y:S02]  /*2500*/  IMAD.IADD R0, R103, 0x1, -R0 ;  /* 0x0000000167007824 */ /* 0x000fe400078e0a00 */
[----:B------:R-:W-:Y:S01]  /*2510*/  IMAD.IADD R117, R109, 0x1, R7 ;  /* 0x000000016d757824 */ /* 0x000fe200078e0207 */
[----:B------:R-:W-:-:S04]  /*2520*/  ISETP.GT.AND P3, PT, R3, RZ, PT ;  /* 0x000000ff0300720c */ /* 0x000fc80003f64270 */
[----:B------:R-:W-:-:S03]  /*2530*/  ISETP.GT.AND P1, PT, R0, RZ, P3 ;  /* 0x000000ff0000720c */ /* 0x000fc60001f24270 */
[----:B------:R-:W-:Y:S10]  /*2540*/  @!P0 BRA `(.L_x_38) ;  /* 0x0000002400148947 */ /* 0x000ff40003800000 */
[----:B------:R-:W0:Y:S01]  /*2550*/  LDC.64 R110, c[0x0][0x5b8] ;  /* 0x00016e00ff6e7b82 */ /* 0x000e220000000a00 */
[----:B------:R-:W-:-:S07]  /*2560*/  ULDC.64 UR4, c[0x0][0x5c0] ;  /* 0x0001700000047ab9 */ /* 0x000fce0000000a00 */
[----:B------:R-:W1:Y:S08]  /*2570*/  LDC.64 R112, c[0x0][0x5b0] ;  /* 0x00016c00ff707b82 */ /* 0x000e700000000a00 */
[----:B------:R-:W2:Y:S01]  /*2580*/  LDC.64 R114, c[0x0][0x5a8] ;  /* 0x00016a00ff727b82 */ /* 0x000ea20000000a00 */
[-C--:B0-----:R-:W-:Y:S02]  /*2590*/  IMAD R6, R9, R110.reuse, RZ ;  /* 0x0000006e09067224 */ /* 0x081fe400078e02ff */
[----:B------:R-:W-:-:S04]  /*25a0*/  IMAD.WIDE.U32 R4, R19, R110, R94 ;  /* 0x0000006e13047225 */ /* 0x000fc800078e005e */
[----:B------:R-:W-:Y:S01]  /*25b0*/  IMAD R109, R19, R111, R6 ;  /* 0x0000006f136d7224 */ /* 0x000fe200078e0206 */
[----:B------:R-:W-:Y:S01]  /*25c0*/  IADD3 R6, P0, R12, R4, RZ ;  /* 0x000000040c067210 */ /* 0x000fe20007f1e0ff */
[----:B-1----:R-:W-:-:S03]  /*25d0*/  IMAD R4, R107, R112, RZ ;  /* 0x000000706b047224 */ /* 0x002fc600078e02ff */
[----:B------:R-:W-:Y:S01]  /*25e0*/  IADD3.X R7, R13, R5, R109, P0, !PT ;  /* 0x000000050d077210 */ /* 0x000fe200007fe46d */
[C---:B------:R-:W-:Y:S02]  /*25f0*/  IMAD R107, R106.reuse, R113, R4 ;  /* 0x000000716a6b7224 */ /* 0x040fe400078e0204 */
[----:B------:R-:W-:-:S04]  /*2600*/  IMAD.WIDE.U32 R4, R106, R112, R6 ;  /* 0x000000706a047225 */ /* 0x000fc800078e0006 */
[----:B------:R-:W-:Y:S01]  /*2610*/  IMAD.IADD R5, R5, 0x1, R107 ;  /* 0x0000000105057824 */ /* 0x000fe200078e026b */
[----:B--2---:R-:W-:-:S04]  /*2620*/  LEA R10, P0, R4, R114, 0x2 ;  /* 0x00000072040a7211 */ /* 0x004fc800078010ff */
[----:B------:R-:W-:-:S05]  /*2630*/  LEA.HI.X R11, R4, R115, R5, 0x2, P0 ;  /* 0x00000073040b7211 */ /* 0x000fca00000f1405 */
[----:B------:R0:W2:Y:S01]  /*2640*/  @P1 LDG.E.LTC128B R18, desc[UR36][R10.64] ;  /* 0x000000240a121981 */ /* 0x0000a2000c1e1920 */
[----:B------:R-:W-:Y:S01]  /*2650*/  IMAD.WIDE.U32 R4, R106, R112, R12 ;  /* 0x000000706a047225 */ /* 0x000fe200078e000c */
[----:B------:R-:W-:Y:S01]  /*2660*/  SHF.L.U64.HI R21, R112, 0x3, R113 ;  /* 0x0000000370157819 */ /* 0x000fe20000010271 */
[----:B------:R-:W-:Y:S01]  /*2670*/  BSSY B1, `(.L_x_39) ;  /* 0x0000017000017945 */ /* 0x000fe20003800000 */
[----:B------:R-:W-:Y:S01]  /*2680*/  ISETP.GT.AND P3, PT, R0, 0x8, P3 ;  /* 0x000000080000780c */ /* 0x000fe20001f64270 */
[----:B------:R-:W-:Y:S01]  /*2690*/  IMAD.SHL.U32 R20, R112, 0x8, RZ ;  /* 0x0000000870147824 */ /* 0x000fe200078e00ff */
[----:B------:R-:W-:-:S03]  /*26a0*/  IADD3 R14, P0, R94, R4, RZ ;  /* 0x000000045e0e7210 */ /* 0x000fc60007f1e0ff */
[----:B------:R-:W-:Y:S01]  /*26b0*/  IMAD.WIDE.U32 R20, R106, R112, R20 ;  /* 0x000000706a147225 */ /* 0x000fe200078e0014 */
[----:B------:R-:W-:Y:S02]  /*26c0*/  IADD3.X R15, R95, R107, R5, P0, !PT ;  /* 0x0000006b5f0f7210 */ /* 0x000fe400007fe405 */
[----:B------:R-:W-:Y:S01]  /*26d0*/  LEA R8, P0, R108, UR4, 0x2 ;  /* 0x000000046c087c11 */ /* 0x000fe2000f8010ff */
[----:B------:R-:W-:Y:S01]  /*26e0*/  IMAD.IADD R107, R107, 0x1, R21 ;  /* 0x000000016b6b7824 */ /* 0x000fe200078e0215 */
[----:B0-----:R-:W-:Y:S01]  /*26f0*/  IADD3 R10, P2, R6, R20, RZ ;  /* 0x00000014060a7210 */ /* 0x001fe20007f5e0ff */
[----:B------:R-:W-:Y:S01]  /*2700*/  IMAD.WIDE.U32 R14, R19, R110, R14 ;  /* 0x0000006e130e7225 */ /* 0x000fe200078e000e */
[----:B------:R-:W-:-:S03]  /*2710*/  LEA.HI.X R9, R108, UR5, R117, 0x2, P0 ;  /* 0x000000056c097c11 */ /* 0x000fc600080f1475 */
[----:B------:R-:W-:Y:S01]  /*2720*/  IMAD.IADD R15, R109, 0x1, R15 ;  /* 0x000000016d0f7824 */ /* 0x000fe200078e020f */
[----:B------:R-:W-:Y:S01]  /*2730*/  LEA R4, P0, R14, R114, 0x2 ;  /* 0x000000720e047211 */ /* 0x000fe200078010ff */
[----:B------:R-:W-:Y:S02]  /*2740*/  IMAD.X R7, R107, 0x1, R7, P2 ;  /* 0x000000016b077824 */ /* 0x000fe400010e0607 */
[----:B--2---:R-:W-:-:S04]  /*2750*/  FMUL R5, R18, R91 ;  /* 0x0000005b12057220 */ /* 0x004fc80000400000 */
[----:B------:R-:W-:Y:S01]  /*2760*/  FFMA R11, R24, R90, R5 ;  /* 0x0000005a180b7223 */ /* 0x000fe20000000005 */
[----:B------:R-:W-:Y:S02]  /*2770*/  LEA.HI.X R5, R14, R115, R15, 0x2, P0 ;  /* 0x000000730e057211 */ /* 0x000fe400000f140f */
[----:B------:R-:W-:Y:S02]  /*2780*/  ISETP.GT.AND P0, PT, R3, 0x1, PT ;  /* 0x000000010300780c */ /* 0x000fe40003f04270 */
[----:B------:R0:W-:Y:S01]  /*2790*/  @P1 STG.E desc[UR36][R8.64], R11 ;  /* 0x0000000b08001986 */ /* 0x0001e2000c101924 */
[----:B------:R-:W-:Y:S02]  /*27a0*/  LEA R14, P1, R10, R114, 0x2 ;  /* 0x000000720a0e7211 */ /* 0x000fe400078210ff */
[----:B------:R-:W-:-:S13]  /*27b0*/  ISETP.GT.AND P4, PT, R0, RZ, P0 ;  /* 0x000000ff0000720c */ /* 0x000fda0000784270 */
[----:B0-----:R-:W-:Y:S05]  /*27c0*/  @!P4 BRA `(.L_x_40) ;  /* 0x000000000004c947 */ /* 0x001fea0003800000 */
[----:B------:R0:W5:Y:S02]  /*27d0*/  LDG.E.LTC128B R18, desc[UR36][R4.64+0x4] ;  /* 0x0000042404127981 */ /* 0x000164000c1e1920 */
.L_x_40:
[----:B------:R-:W-:Y:S05]  /*27e0*/  BSYNC B1 ;  /* 0x0000000000017941 */ /* 0x000fea0003800000 */
.L_x_39:
[----:B-----5:R-:W-:Y:S01]  /*27f0*/  FMUL R6, R18, R91 ;  /* 0x0000005b12067220 */ /* 0x020fe20000400000 */
[----:B------:R-:W-:-:S03]  /*2800*/  LEA.HI.X R15, R10, R115, R7, 0x2, P1 ;  /* 0x000000730a0f7211 */ /* 0x000fc600008f1407 */
[----:B------:R-:W-:-:S05]  /*2810*/  FFMA R25, R25, R90, R6 ;  /* 0x0000005a19197223 */ /* 0x000fca0000000006 */
[----:B------:R1:W-:Y:S04]  /*2820*/  @P4 STG.E desc[UR36][R8.64+0x4], R25 ;  /* 0x0000041908004986 */ /* 0x0003e8000c101924 */
[----:B------:R-:W2:Y:S01]  /*2830*/  @P3 LDG.E.LTC128B R18, desc[UR36][R14.64] ;  /* 0x000000240e123981 */ /* 0x000ea2000c1e1920 */
[----:B------:R-:W-:Y:S01]  /*2840*/  IADD3 R12, P1, P2, R94, R20, R12 ;  /* 0x000000145e0c7210 */ /* 0x000fe20007a3e00c */
[----:B------:R-:W-:Y:S01]  /*2850*/  BSSY B1, `(.L_x_41) ;  /* 0x0000010000017945 */ /* 0x000fe20003800000 */
[C---:B------:R-:W-:Y:S02]  /*2860*/  SHF.L.U64.HI R11, R96.reuse, 0x2, R97 ;  /* 0x00000002600b7819 */ /* 0x040fe40000010261 */
[----:B------:R-:W-:Y:S02]  /*2870*/  IADD3.X R13, R95, R107, R13, P1, P2 ;  /* 0x0000006b5f0d7210 */ /* 0x000fe40000fe440d */
[----:B------:R-:W-:-:S02]  /*2880*/  LEA R10, P2, R96, R8, 0x2 ;  /* 0x00000008600a7211 */ /* 0x000fc400078410ff */
[----:B------:R-:W-:Y:S01]  /*2890*/  ISETP.GT.AND P0, PT, R0, 0x8, P0 ;  /* 0x000000080000780c */ /* 0x000fe20000704270 */
[----:B------:R-:W-:Y:S01]  /*28a0*/  IMAD.WIDE.U32 R12, R19, R110, R12 ;  /* 0x0000006e130c7225 */ /* 0x000fe200078e000c */
[----:B------:R-:W-:-:S03]  /*28b0*/  ISETP.GT.AND P1, PT, R3, 0x8, PT ;  /* 0x000000080300780c */ /* 0x000fc60003f24270 */
[----:B------:R-:W-:Y:S01]  /*28c0*/  IMAD.X R11, R11, 0x1, R9, P2 ;  /* 0x000000010b0b7824 */ /* 0x000fe200010e0609 */
[----:B------:R-:W-:Y:S01]  /*28d0*/  LEA R6, P4, R12, R114, 0x2 ;  /* 0x000000720c067211 */ /* 0x000fe200078810ff */
[----:B------:R-:W-:Y:S02]  /*28e0*/  IMAD.IADD R13, R109, 0x1, R13 ;  /* 0x000000016d0d7824 */ /* 0x000fe400078e020d */
[----:B--2---:R-:W-:-:S04]  /*28f0*/  FMUL R7, R18, R91 ;  /* 0x0000005b12077220 */ /* 0x004fc80000400000 */
[----:B------:R-:W-:Y:S01]  /*2900*/  FFMA R15, R26, R90, R7 ;  /* 0x0000005a1a0f7223 */ /* 0x000fe20000000007 */
[----:B------:R-:W-:-:S04]  /*2910*/  LEA.HI.X R7, R12, R115, R13, 0x2, P4 ;  /* 0x000000730c077211 */ /* 0x000fc800020f140d */
[----:B------:R1:W-:Y:S01]  /*2920*/  @P3 STG.E desc[UR36][R10.64], R15 ;  /* 0x0000000f0a003986 */ /* 0x0003e2000c101924 */
[----:B------:R-:W-:Y:S05]  /*2930*/  @!P0 BRA `(.L_x_42) ;  /* 0x0000000000048947 */ /* 0x000fea0003800000 */
[----:B------:R2:W5:Y:S02]  /*2940*/  LDG.E.LTC128B R18, desc[UR36][R6.64+0x4] ;  /* 0x0000042406127981 */ /* 0x000564000c1e1920 */
.L_x_42:
[----:B------:R-:W-:Y:S05]  /*2950*/  BSYNC B1 ;  /* 0x0000000000017941 */ /* 0x000fea0003800000 */
.L_x_41:
[----:B-----5:R-:W-:Y:S01]  /*2960*/  FMUL R12, R18, R91 ;  /* 0x0000005b120c7220 */ /* 0x020fe20000400000 */
[----:B------:R-:W-:Y:S01]  /*2970*/  ISETP.GT.AND P3, PT, R0, RZ, P1 ;  /* 0x000000ff0000720c */ /* 0x000fe20000f64270 */
[----:B------:R-:W-:Y:S01]  /*2980*/  BSSY B1, `(.L_x_43) ;  /* 0x0000006000017945 */ /* 0x000fe20003800000 */
[----:B------:R-:W-:Y:S01]  /*2990*/  ISETP.GT.AND P2, PT, R3, 0x9, PT ;  /* 0x000000090300780c */ /* 0x000fe20003f44270 */
[----:B------:R-:W-:-:S05]  /*29a0*/  FFMA R27, R27, R90, R12 ;  /* 0x0000005a1b1b7223 */ /* 0x000fca000000000c */
[----:B------:R3:W-:Y:S05]  /*29b0*/  @P0 STG.E desc[UR36][R10.64+0x4], R27 ;  /* 0x0000041b0a000986 */ /* 0x0007ea000c101924 */
[----:B------:R-:W-:Y:S05]  /*29c0*/  @!P3 BRA `(.L_x_44) ;  /* 0x000000000004b947 */ /* 0x000fea0003800000 */
[----:B------:R4:W5:Y:S02]  /*29d0*/  LDG.E.LTC128B R18, desc[UR36][R4.64+0x20] ;  /* 0x0000202404127981 */ /* 0x000964000c1e1920 */
.L_x_44:
[----:B------:R-:W-:Y:S05]  /*29e0*/  BSYNC B1 ;  /* 0x0000000000017941 */ /* 0x000fea0003800000 */
.L_x_43:
[----:B-----5:R-:W-:Y:S01]  /*29f0*/  FMUL R13, R18, R91 ;  /* 0x0000005b120d7220 */ /* 0x020fe20000400000 */
[----:B------:R-:W-:Y:S01]  /*2a00*/  ISETP.GT.AND P0, PT, R0, RZ, P2 ;  /* 0x000000ff0000720c */ /* 0x000fe20001704270 */
[----:B------:R-:W-:Y:S02]  /*2a10*/  BSSY B1, `(.L_x_45) ;  /* 0x0000005000017945 */ /* 0x000fe40003800000 */
[----:B------:R-:W-:-:S05]  /*2a20*/  FFMA R13, R28, R90, R13 ;  /* 0x0000005a1c0d7223 */ /* 0x000fca000000000d */
[----:B------:R0:W-:Y:S05]  /*2a30*/  @P3 STG.E desc[UR36][R8.64+0x20], R13 ;  /* 0x0000200d08003986 */ /* 0x0001ea000c101924 */
[----:B------:R-:W-:Y:S05]  /*2a40*/  @!P0 BRA `(.L_x_46) ;  /* 0x0000000000048947 */ /* 0x000fea0003800000 */
[----:B------:R0:W5:Y:S02]  /*2a50*/  LDG.E.LTC128B R18, desc[UR36][R4.64+0x24] ;  /* 0x0000242404127981 */ /* 0x000164000c1e1920 */
.L_x_46:
[----:B------:R-:W-:Y:S05]  /*2a60*/  BSYNC B1 ;  /* 0x0000000000017941 */ /* 0x000fea0003800000 */
.L_x_45:
[----:B-----5:R-:W-:Y:S01]  /*2a70*/  FMUL R12, R18, R91 ;  /* 0x0000005b120c7220 */ /* 0x020fe20000400000 */
[----:B------:R-:W-:Y:S01]  /*2a80*/  ISETP.GT.AND P1, PT, R0, 0x8, P1 ;  /* 0x000000080000780c */ /* 0x000fe20000f24270 */
[----:B------:R-:W-:Y:S02]  /*2a90*/  BSSY B1, `(.L_x_47) ;  /* 0x0000005000017945 */ /* 0x000fe40003800000 */
[----:B------:R-:W-:-:S05]  /*2aa0*/  FFMA R29, R29, R90, R12 ;  /* 0x0000005a1d1d7223 */ /* 0x000fca000000000c */
[----:B------:R0:W-:Y:S05]  /*2ab0*/  @P0 STG.E desc[UR36][R8.64+0x24], R29 ;  /* 0x0000241d08000986 */ /* 0x0001ea000c101924 */
[----:B------:R-:W-:Y:S05]  /*2ac0*/  @!P1 BRA `(.L_x_48) ;  /* 0x0000000000049947 */ /* 0x000fea0003800000 */
[----:B------:R0:W5:Y:S02]  /*2ad0*/  LDG.E.LTC128B R18, desc[UR36][R6.64+0x20] ;  /* 0x0000202406127981 */ /* 0x000164000c1e1920 */
.L_x_48:
[----:B------:R-:W-:Y:S05]  /*2ae0*/  BSYNC B1 ;  /* 0x0000000000017941 */ /* 0x000fea0003800000 */
.L_x_47:
[----:B0----5:R-:W-:Y:S01]  /*2af0*/  FMUL R13, R18, R91 ;  /* 0x0000005b120d7220 */ /* 0x021fe20000400000 */
[----:B------:R-:W-:Y:S01]  /*2b00*/  ISETP.GT.AND P2, PT, R0, 0x8, P2 ;  /* 0x000000080000780c */ /* 0x000fe20001744270 */
[----:B------:R-:W-:Y:S01]  /*2b10*/  BSSY B1, `(.L_x_49) ;  /* 0x0000006000017945 */ /* 0x000fe20003800000 */
[----:B------:R-:W-:Y:S01]  /*2b20*/  ISETP.GT.AND P0, PT, R3, 0x10, PT ;  /* 0x000000100300780c */ /* 0x000fe20003f04270 */
[----:B------:R-:W-:-:S05]  /*2b30*/  FFMA R13, R30, R90, R13 ;  /* 0x0000005a1e0d7223 */ /* 0x000fca000000000d */
[----:B------:R0:W-:Y:S05]  /*2b40*/  @P1 STG.E desc[UR36][R10.64+0x20], R13 ;  /* 0x0000200d0a001986 */ /* 0x0001ea000c101924 */
[----:B------:R-:W-:Y:S05]  /*2b50*/  @!P2 BRA `(.L_x_50) ;  /* 0x000000000004a947 */ /* 0x000fea0003800000 */
[----:B------:R0:W5:Y:S02]  /*2b60*/  LDG.E.LTC128B R18, desc[UR36][R6.64+0x24] ;  /* 0x0000242406127981 */ /* 0x000164000c1e1920 */
.L_x_50:
[----:B------:R-:W-:Y:S05]  /*2b70*/  BSYNC B1 ;  /* 0x0000000000017941 */ /* 0x000fea0003800000 */
.L_x_49:
        /* <DEDUP_REMOVED lines=8> */
.L_x_52:
[----:B------:R-:W-:Y:S05]  /*2c00*/  BSYNC B1 ;  /* 0x0000000000017941 */ /* 0x000fea0003800000 */
.L_x_51:
[----:B0----5:R-:W-:Y:S01]  /*2c10*/  FMUL R13, R18, R91 ;  /* 0x0000005b120d7220 */ /* 0x021fe20000400000 */
[----:B------:R-:W-:Y:S01]  /*2c20*/  ISETP.GT.AND P2, PT, R0, RZ, P1 ;  /* 0x000000ff0000720c */ /* 0x000fe20000f44270 */
[----:B------:R-:W-:Y:S02]  /*2c30*/  BSSY B1, `(.L_x_53) ;  /* 0x0000005000017945 */ /* 0x000fe40003800000 */
[----:B------:R-:W-:-:S05]  /*2c40*/  FFMA R13, R32, R90, R13 ;  /* 0x0000005a200d7223 */ /* 0x000fca000000000d */
[----:B------:R0:W-:Y:S05]  /*2c50*/  @P3 STG.E desc[UR36][R8.64+0x40], R13 ;  /* 0x0000400d08003986 */ /* 0x0001ea000c101924 */
[----:B------:R-:W-:Y:S05]  /*2c60*/  @!P2 BRA `(.L_x_54) ;  /* 0x000000000004a947 */ /* 0x000fea0003800000 */
[----:B------:R0:W5:Y:S02]  /*2c70*/  LDG.E.LTC128B R18, desc[UR36][R4.64+0x44] ;  /* 0x0000442404127981 */ /* 0x000164000c1e1920 */
.L_x_54:
[----:B------:R-:W-:Y:S05]  /*2c80*/  BSYNC B1 ;  /* 0x0000000000017941 */ /* 0x000fea0003800000 */
.L_x_53:
[----:B-----5:R-:W-:Y:S01]  /*2c90*/  FMUL R12, R18, R91 ;  /* 0x0000005b120c7220 */ /* 0x020fe20000400000 */
[----:B------:R-:W-:Y:S01]  /*2ca0*/  ISETP.GT.AND P0, PT, R0, 0x8, P0 ;  /* 0x000000080000780c */ /* 0x000fe20000704270 */
[----:B------:R-:W-:Y:S02]  /*2cb0*/  BSSY B1, `(.L_x_55) ;  /* 0x0000005000017945 */ /* 0x000fe40003800000 */
[----:B------:R-:W-:-:S05]  /*2cc0*/  FFMA R33, R33, R90, R12 ;  /* 0x0000005a21217223 */ /* 0x000fca000000000c */
[----:B------:R0:W-:Y:S05]  /*2cd0*/  @P2 STG.E desc[UR36][R8.64+0x44], R33 ;  /* 0x0000442108002986 */ /* 0x0001ea000c101924 */
[----:B------:R-:W-:Y:S05]  /*2ce0*/  @!P0 BRA `(.L_x_56) ;  /* 0x0000000000048947 */ /* 0x000fea0003800000 */
[----:B------:R0:W5:Y:S02]  /*2cf0*/  LDG.E.LTC128B R18, desc[UR36][R6.64+0x40] ;  /* 0x0000402406127981 */ /* 0x000164000c1e1920 */
.L_x_56:
[----:B------:R-:W-:Y:S05]  /*2d00*/  BSYNC B1 ;  /* 0x0000000000017941 */ /* 0x000fea0003800000 */
.L_x_55:
        /* <DEDUP_REMOVED lines=8> */
.L_x_58:
[----:B------:R-:W-:Y:S05]  /*2d90*/  BSYNC B1 ;  /* 0x0000000000017941 */ /* 0x000fea0003800000 */
.L_x_57:
        /* <DEDUP_REMOVED lines=8> */
.L_x_60:
[----:B------:R-:W-:Y:S05]  /*2e20*/  BSYNC B1 ;  /* 0x0000000000017941 */ /* 0x000fea0003800000 */
.L_x_59:
[----:B0----5:R-:W-:Y:S01]  /*2e30*/  FMUL R13, R18, R91 ;  /* 0x0000005b120d7220 */ /* 0x021fe20000400000 */
[----:B------:R-:W-:Y:S01]  /*2e40*/  ISETP.GT.AND P1, PT, R0, RZ, P0 ;  /* 0x000000ff0000720c */ /* 0x000fe20000724270 */
[----:B------:R-:W-:Y:S02]  /*2e50*/  BSSY B1, `(.L_x_61) ;  /* 0x0000005000017945 */ /* 0x000fe40003800000 */
[----:B------:R-:W-:-:S05]  /*2e60*/  FFMA R13, R36, R90, R13 ;  /* 0x0000005a240d7223 */ /* 0x000fca000000000d */
[----:B------:R0:W-:Y:S05]  /*2e70*/  @P3 STG.E desc[UR36][R8.64+0x60], R13 ;  /* 0x0000600d08003986 */ /* 0x0001ea000c101924 */
[----:B------:R-:W-:Y:S05]  /*2e80*/  @!P1 BRA `(.L_x_62) ;  /* 0x0000000000049947 */ /* 0x000fea0003800000 */
[----:B------:R0:W5:Y:S02]  /*2e90*/  LDG.E.LTC128B R18, desc[UR36][R4.64+0x64] ;  /* 0x0000642404127981 */ /* 0x000164000c1e1920 */
.L_x_62:
[----:B------:R-:W-:Y:S05]  /*2ea0*/  BSYNC B1 ;  /* 0x0000000000017941 */ /* 0x000fea0003800000 */
.L_x_61:
[----:B-----5:R-:W-:Y:S01]  /*2eb0*/  FMUL R12, R18, R91 ;  /* 0x0000005b120c7220 */ /* 0x020fe20000400000 */
[----:B------:R-:W-:Y:S01]  /*2ec0*/  ISETP.GT.AND P2, PT, R0, 0x8, P2 ;  /* 0x000000080000780c */ /* 0x000fe20001744270 */
[----:B------:R-:W-:Y:S02]  /*2ed0*/  BSSY B1, `(.L_x_63) ;  /* 0x0000005000017945 */ /* 0x000fe40003800000 */
[----:B------:R-:W-:-:S05]  /*2ee0*/  FFMA R37, R37, R90, R12 ;  /* 0x0000005a25257223 */ /* 0x000fca000000000c */
[----:B------:R0:W-:Y:S05]  /*2ef0*/  @P1 STG.E desc[UR36][R8.64+0x64], R37 ;  /* 0x0000642508001986 */ /* 0x0001ea000c101924 */
[----:B------:R-:W-:Y:S05]  /*2f00*/  @!P2 BRA `(.L_x_64) ;  /* 0x000000000004a947 */ /* 0x000fea0003800000 */
[----:B------:R0:W5:Y:S02]  /*2f10*/  LDG.E.LTC128B R18, desc[UR36][R6.64+0x60] ;  /* 0x0000602406127981 */ /* 0x000164000c1e1920 */
.L_x_64:
[----:B------:R-:W-:Y:S05]  /*2f20*/  BSYNC B1 ;  /* 0x0000000000017941 */ /* 0x000fea0003800000 */
.L_x_63:
        /* <DEDUP_REMOVED lines=8> */
.L_x_66:
[----:B------:R-:W-:Y:S05]  /*2fb0*/  BSYNC B1 ;  /* 0x0000000000017941 */ /* 0x000fea0003800000 */
.L_x_65:
        /* <DEDUP_REMOVED lines=8> */
.L_x_68:
[----:B------:R-:W-:Y:S05]  /*3040*/  BSYNC B1 ;  /* 0x0000000000017941 */ /* 0x000fea0003800000 */
.L_x_67:
[----:B0----5:R-:W-:Y:S01]  /*3050*/  FMUL R13, R18, R91 ;  /* 0x0000005b120d7220 */ /* 0x021fe20000400000 */
[----:B------:R-:W-:Y:S01]  /*3060*/  ISETP.GT.AND P0, PT, R0, RZ, P2 ;  /* 0x000000ff0000720c */ /* 0x000fe20001704270 */
[----:B------:R-:W-:Y:S02]  /*3070*/  BSSY B1, `(.L_x_69) ;  /* 0x0000005000017945 */ /* 0x000fe40003800000 */
[----:B------:R-:W-:-:S05]  /*3080*/  FFMA R13, R40, R90, R13 ;  /* 0x0000005a280d7223 */ /* 0x000fca000000000d */
[----:B------:R0:W-:Y:S05]  /*3090*/  @P3 STG.E desc[UR36][R8.64+0x80], R13 ;  /* 0x0000800d08003986 */ /* 0x0001ea000c101924 */
[----:B------:R-:W-:Y:S05]  /*30a0*/  @!P0 BRA `(.L_x_70) ;  /* 0x0000000000048947 */ /* 0x000fea0003800000 */
[----:B------:R0:W5:Y:S02]  /*30b0*/  LDG.E.LTC128B R18, desc[UR36][R4.64+0x84] ;  /* 0x0000842404127981 */ /* 0x000164000c1e1920 */
.L_x_70:
[----:B------:R-:W-:Y:S05]  /*30c0*/  BSYNC B1 ;  /* 0x0000000000017941 */ /* 0x000fea0003800000 */
.L_x_69:
[----:B-----5:R-:W-:Y:S01]  /*30d0*/  FMUL R12, R18, R91 ;  /* 0x0000005b120c7220 */ /* 0x020fe20000400000 */
[----:B------:R-:W-:Y:S01]  /*30e0*/  ISETP.GT.AND P1, PT, R0, 0x8, P1 ;  /* 0x000000080000780c */ /* 0x000fe20000f24270 */
[----:B------:R-:W-:Y:S02]  /*30f0*/  BSSY B1, `(.L_x_71) ;  /* 0x0000005000017945 */ /* 0x000fe40003800000 */
[----:B------:R-:W-:-:S05]  /*3100*/  FFMA R41, R41, R90, R12 ;  /* 0x0000005a29297223 */ /* 0x000fca000000000c */
[----:B------:R0:W-:Y:S05]  /*3110*/  @P0 STG.E desc[UR36][R8.64+0x84], R41 ;  /* 0x0000842908000986 */ /* 0x0001ea000c101924 */
[----:B------:R-:W-:Y:S05]  /*3120*/  @!P1 BRA `(.L_x_72) ;  /* 0x0000000000049947 */ /* 0x000fea0003800000 */
[----:B------:R0:W5:Y:S02]  /*3130*/  LDG.E.LTC128B R18, desc[UR36][R6.64+0x80] ;  /* 0x0000802406127981 */ /* 0x000164000c1e1920 */
.L_x_72:
[----:B------:R-:W-:Y:S05]  /*3140*/  BSYNC B1 ;  /* 0x0000000000017941 */ /* 0x000fea0003800000 */
.L_x_71:
        /* <DEDUP_REMOVED lines=8> */
.L_x_74:
[----:B------:R-:W-:Y:S05]  /*31d0*/  BSYNC B1 ;  /* 0x0000000000017941 */ /* 0x000fea0003800000 */
.L_x_73:
        /* <DEDUP_REMOVED lines=8> */
.L_x_76:
[----:B------:R-:W-:Y:S05]  /*3260*/  BSYNC B1 ;  /* 0x0000000000017941 */ /* 0x000fea0003800000 */
.L_x_75:
[----:B0----5:R-:W-:Y:S01]  /*3270*/  FMUL R13, R18, R91 ;  /* 0x0000005b120d7220 */ /* 0x021fe20000400000 */
[----:B------:R-:W-:Y:S01]  /*3280*/  ISETP.GT.AND P2, PT, R0, RZ, P1 ;  /* 0x000000ff0000720c */ /* 0x000fe20000f44270 */
[----:B------:R-:W-:Y:S02]  /*3290*/  BSSY B1, `(.L_x_77) ;  /* 0x0000005000017945 */ /* 0x000fe40003800000 */
[----:B------:R-:W-:-:S05]  /*32a0*/  FFMA R13, R44, R90, R13 ;  /* 0x0000005a2c0d7223 */ /* 0x000fca000000000d */
[----:B------:R0:W-:Y:S05]  /*32b0*/  @P3 STG.E desc[UR36][R8.64+0xa0], R13 ;  /* 0x0000a00d08003986 */ /* 0x0001ea000c101924 */
[----:B------:R-:W-:Y:S05]  /*32c0*/  @!P2 BRA `(.L_x_78) ;  /* 0x000000000004a947 */ /* 0x000fea0003800000 */
[----:B------:R0:W5:Y:S02]  /*32d0*/  LDG.E.LTC128B R18, desc[UR36][R4.64+0xa4] ;  /* 0x0000a42404127981 */ /* 0x000164000c1e1920 */
.L_x_78:
[----:B------:R-:W-:Y:S05]  /*32e0*/  BSYNC B1 ;  /* 0x0000000000017941 */ /* 0x000fea0003800000 */
.L_x_77:
[----:B-----5:R-:W-:Y:S01]  /*32f0*/  FMUL R12, R18, R91 ;  /* 0x0000005b120c7220 */ /* 0x020fe20000400000 */
[----:B------:R-:W-:Y:S01]  /*3300*/  ISETP.GT.AND P0, PT, R0, 0x8, P0 ;  /* 0x000000080000780c */ /* 0x000fe20000704270 */
[----:B------:R-:W-:Y:S02]  /*3310*/  BSSY B1, `(.L_x_79) ;  /* 0x0000005000017945 */ /* 0x000fe40003800000 */
[----:B------:R-:W-:-:S05]  /*3320*/  FFMA R45, R45, R90, R12 ;  /* 0x0000005a2d2d7223 */ /* 0x000fca000000000c */
[----:B------:R0:W-:Y:S05]  /*3330*/  @P2 STG.E desc[UR36][R8.64+0xa4], R45 ;  /* 0x0000a42d08002986 */ /* 0x0001ea000c101924 */
[----:B------:R-:W-:Y:S05]  /*3340*/  @!P0 BRA `(.L_x_80) ;  /* 0x0000000000048947 */ /* 0x000fea0003800000 */
[----:B------:R0:W5:Y:S02]  /*3350*/  LDG.E.LTC128B R18, desc[UR36][R6.64+0xa0] ;  /* 0x0000a02406127981 */ /* 0x000164000c1e1920 */
.L_x_80:
[----:B------:R-:W-:Y:S05]  /*3360*/  BSYNC B1 ;  /* 0x0000000000017941 */ /* 0x000fea0003800000 */
.L_x_79:
        /* <DEDUP_REMOVED lines=8> */
.L_x_82:
[----:B------:R-:W-:Y:S05]  /*33f0*/  BSYNC B1 ;  /* 0x0000000000017941 */ /* 0x000fea0003800000 */
.L_x_81:
        /* <DEDUP_REMOVED lines=8> */
.L_x_84:
[----:B------:R-:W-:Y:S05]  /*3480*/  BSYNC B1 ;  /* 0x0000000000017941 */ /* 0x000fea0003800000 */
.L_x_83:
[----:B0----5:R-:W-:Y:S01]  /*3490*/  FMUL R13, R18, R91 ;  /* 0x0000005b120d7220 */ /* 0x021fe20000400000 */
[----:B------:R-:W-:Y:S01]  /*34a0*/  ISETP.GT.AND P1, PT, R0, RZ, P0 ;  /* 0x000000ff0000720c */ /* 0x000fe20000724270 */
[----:B------:R-:W-:Y:S02]  /*34b0*/  BSSY B1, `(.L_x_85) ;  /* 0x0000005000017945 */ /* 0x000fe40003800000 */
[----:B------:R-:W-:-:S05]  /*34c0*/  FFMA R13, R48, R90, R13 ;  /* 0x0000005a300d7223 */ /* 0x000fca000000000d */
[----:B------:R0:W-:Y:S05]  /*34d0*/  @P3 STG.E desc[UR36][R8.64+0xc0], R13 ;  /* 0x0000c00d08003986 */ /* 0x0001ea000c101924 */
[----:B------:R-:W-:Y:S05]  /*34e0*/  @!P1 BRA `(.L_x_86) ;  /* 0x0000000000049947 */ /* 0x000fea0003800000 */
[----:B------:R0:W5:Y:S02]  /*34f0*/  LDG.E.LTC128B R18, desc[UR36][R4.64+0xc4] ;  /* 0x0000c42404127981 */ /* 0x000164000c1e1920 */
.L_x_86:
[----:B------:R-:W-:Y:S05]  /*3500*/  BSYNC B1 ;  /* 0x0000000000017941 */ /* 0x000fea0003800000 */
.L_x_85:
[----:B-----5:R-:W-:Y:S01]  /*3510*/  FMUL R12, R18, R91 ;  /* 0x0000005b120c7220 */ /* 0x020fe20000400000 */
[----:B------:R-:W-:Y:S01]  /*3520*/  ISETP.GT.AND P2, PT, R0, 0x8, P2 ;  /* 0x000000080000780c */ /* 0x000fe20001744270 */
[----:B------:R-:W-:Y:S02]  /*3530*/  BSSY B1, `(.L_x_87) ;  /* 0x0000005000017945 */ /* 0x000fe40003800000 */
[----:B------:R-:W-:-:S05]  /*3540*/  FFMA R49, R49, R90, R12 ;  /* 0x0000005a31317223 */ /* 0x000fca000000000c */
[----:B------:R0:W-:Y:S05]  /*3550*/  @P1 STG.E desc[UR36][R8.64+0xc4], R49 ;  /* 0x0000c43108001986 */ /* 0x0001ea000c101924 */
[----:B------:R-:W-:Y:S05]  /*3560*/  @!P2 BRA `(.L_x_88) ;  /* 0x000000000004a947 */ /* 0x000fea0003800000 */
[----:B------:R0:W5:Y:S02]  /*3570*/  LDG.E.LTC128B R18, desc[UR36][R6.64+0xc0] ;  /* 0x0000c02406127981 */ /* 0x000164000c1e1920 */
.L_x_88:
[----:B------:R-:W-:Y:S05]  /*3580*/  BSYNC B1 ;  /* 0x0000000000017941 */ /* 0x000fea0003800000 */
.L_x_87:
        /* <DEDUP_REMOVED lines=8> */
.L_x_90:
[----:B------:R-:W-:Y:S05]  /*3610*/  BSYNC B1 ;  /* 0x0000000000017941 */ /* 0x000fea0003800000 */
.L_x_89:
        /* <DEDUP_REMOVED lines=8> */
.L_x_92:
[----:B------:R-:W-:Y:S05]  /*36a0*/  BSYNC B1 ;  /* 0x0000000000017941 */ /* 0x000fea0003800000 */
.L_x_91:
[----:B0----5:R-:W-:Y:S01]  /*36b0*/  FMUL R13, R18, R91 ;  /* 0x0000005b120d7220 */ /* 0x021fe20000400000 */
[----:B------:R-:W-:Y:S01]  /*36c0*/  ISETP.GT.AND P0, PT, R0, RZ, P2 ;  /* 0x000000ff0000720c */ /* 0x000fe20001704270 */
[----:B------:R-:W-:Y:S02]  /*36d0*/  BSSY B1, `(.L_x_93) ;  /* 0x0000005000017945 */ /* 0x000fe40003800000 */
[----:B------:R-:W-:-:S05]  /*36e0*/  FFMA R13, R52, R90, R13 ;  /* 0x0000005a340d7223 */ /* 0x000fca000000000d */
[----:B------:R0:W-:Y:S05]  /*36f0*/  @P3 STG.E desc[UR36][R8.64+0xe0], R13 ;  /* 0x0000e00d08003986 */ /* 0x0001ea000c101924 */
[----:B------:R-:W-:Y:S05]  /*3700*/  @!P0 BRA `(.L_x_94) ;  /* 0x0000000000048947 */ /* 0x000fea0003800000 */
[----:B------:R0:W5:Y:S02]  /*3710*/  LDG.E.LTC128B R18, desc[UR36][R4.64+0xe4] ;  /* 0x0000e42404127981 */ /* 0x000164000c1e1920 */
.L_x_94:
[----:B------:R-:W-:Y:S05]  /*3720*/  BSYNC B1 ;  /* 0x0000000000017941 */ /* 0x000fea0003800000 */
.L_x_93:
[----:B-----5:R-:W-:Y:S01]  /*3730*/  FMUL R12, R18, R91 ;  /* 0x0000005b120c7220 */ /* 0x020fe20000400000 */
[----:B------:R-:W-:Y:S01]  /*3740*/  ISETP.GT.AND P1, PT, R0, 0x8, P1 ;  /* 0x000000080000780c */ /* 0x000fe20000f24270 */
[----:B------:R-:W-:Y:S02]  /*3750*/  BSSY B1, `(.L_x_95) ;  /* 0x0000005000017945 */ /* 0x000fe40003800000 */
[----:B------:R-:W-:-:S05]  /*3760*/  FFMA R53, R53, R90, R12 ;  /* 0x0000005a35357223 */ /* 0x000fca000000000c */
[----:B------:R0:W-:Y:S05]  /*3770*/  @P0 STG.E desc[UR36][R8.64+0xe4], R53 ;  /* 0x0000e43508000986 */ /* 0x0001ea000c101924 */
[----:B------:R-:W-:Y:S05]  /*3780*/  @!P1 BRA `(.L_x_96) ;  /* 0x0000000000049947 */ /* 0x000fea0003800000 */
[----:B------:R0:W5:Y:S02]  /*3790*/  LDG.E.LTC128B R18, desc[UR36][R6.64+0xe0] ;  /* 0x0000e02406127981 */ /* 0x000164000c1e1920 */
.L_x_96:
[----:B------:R-:W-:Y:S05]  /*37a0*/  BSYNC B1 ;  /* 0x0000000000017941 */ /* 0x000fea0003800000 */
.L_x_95:
        /* <DEDUP_REMOVED lines=8> */
.L_x_98:
[----:B------:R-:W-:Y:S05]  /*3830*/  BSYNC B1 ;  /* 0x0000000000017941 */ /* 0x000fea0003800000 */
.L_x_97:
        /* <DEDUP_REMOVED lines=8> */
.L_x_100:
[----:B------:R-:W-:Y:S05]  /*38c0*/  BSYNC B1 ;  /* 0x0000000000017941 */ /* 0x000fea0003800000 */
.L_x_99:
[----:B0----5:R-:W-:Y:S01]  /*38d0*/  FMUL R13, R18, R91 ;  /* 0x0000005b120d7220 */ /* 0x021fe20000400000 */
[----:B------:R-:W-:Y:S01]  /*38e0*/  ISETP.GT.AND P2, PT, R0, RZ, P1 ;  /* 0x000000ff0000720c */ /* 0x000fe20000f44270 */
[----:B------:R-:W-:Y:S02]  /*38f0*/  BSSY B1, `(.L_x_101) ;  /* 0x0000005000017945 */ /* 0x000fe40003800000 */
[----:B------:R-:W-:-:S05]  /*3900*/  FFMA R13, R56, R90, R13 ;  /* 0x0000005a380d7223 */ /* 0x000fca000000000d */
[----:B------:R0:W-:Y:S05]  /*3910*/  @P3 STG.E desc[UR36][R8.64+0x100], R13 ;  /* 0x0001000d08003986 */ /* 0x0001ea000c101924 */
[----:B------:R-:W-:Y:S05]  /*3920*/  @!P2 BRA `(.L_x_102) ;  /* 0x000000000004a947 */ /* 0x000fea0003800000 */
[----:B------:R0:W5:Y:S02]  /*3930*/  LDG.E.LTC128B R18, desc[UR36][R4.64+0x104] ;  /* 0x0001042404127981 */ /* 0x000164000c1e1920 */
.L_x_102:
[----:B------:R-:W-:Y:S05]  /*3940*/  BSYNC B1 ;  /* 0x0000000000017941 */ /* 0x000fea0003800000 */
.L_x_101:
[----:B-----5:R-:W-:Y:S01]  /*3950*/  FMUL R12, R18, R91 ;  /* 0x0000005b120c7220 */ /* 0x020fe20000400000 */
[----:B------:R-:W-:Y:S01]  /*3960*/  ISETP.GT.AND P0, PT, R0, 0x8, P0 ;  /* 0x000000080000780c */ /* 0x000fe20000704270 */
[----:B------:R-:W-:Y:S02]  /*3970*/  BSSY B1, `(.L_x_103) ;  /* 0x0000005000017945 */ /* 0x000fe40003800000 */
[----:B------:R-:W-:-:S05]  /*3980*/  FFMA R57, R57, R90, R12 ;  /* 0x0000005a39397223 */ /* 0x000fca000000000c */
[----:B------:R0:W-:Y:S05]  /*3990*/  @P2 STG.E desc[UR36][R8.64+0x104], R57 ;  /* 0x0001043908002986 */ /* 0x0001ea000c101924 */
[----:B------:R-:W-:Y:S05]  /*39a0*/  @!P0 BRA `(.L_x_104) ;  /* 0x0000000000048947 */ /* 0x000fea0003800000 */
[----:B------:R0:W5:Y:S02]  /*39b0*/  LDG.E.LTC128B R18, desc[UR36][R6.64+0x100] ;  /* 0x0001002406127981 */ /* 0x000164000c1e1920 */
.L_x_104:
[----:B------:R-:W-:Y:S05]  /*39c0*/  BSYNC B1 ;  /* 0x0000000000017941 */ /* 0x000fea0003800000 */
.L_x_103:
        /* <DEDUP_REMOVED lines=8> */
.L_x_106:
[----:B------:R-:W-:Y:S05]  /*3a50*/  BSYNC B1 ;  /* 0x0000000000017941 */ /* 0x000fea0003800000 */
.L_x_105:
        /* <DEDUP_REMOVED lines=8> */
.L_x_108:
[----:B------:R-:W-:Y:S05]  /*3ae0*/  BSYNC B1 ;  /* 0x0000000000017941 */ /* 0x000fea0003800000 */
.L_x_107:
[----:B0----5:R-:W-:Y:S01]  /*3af0*/  FMUL R13, R18, R91 ;  /* 0x0000005b120d7220 */ /* 0x021fe20000400000 */
[----:B------:R-:W-:Y:S01]  /*3b00*/  ISETP.GT.AND P1, PT, R0, RZ, P0 ;  /* 0x000000ff0000720c */ /* 0x000fe20000724270 */
[----:B------:R-:W-:Y:S02]  /*3b10*/  BSSY B1, `(.L_x_109) ;  /* 0x0000005000017945 */ /* 0x000fe40003800000 */
[----:B------:R-:W-:-:S05]  /*3b20*/  FFMA R13, R60, R90, R13 ;  /* 0x0000005a3c0d7223 */ /* 0x000fca000000000d */
[----:B------:R0:W-:Y:S05]  /*3b30*/  @P3 STG.E desc[UR36][R8.64+0x120], R13 ;  /* 0x0001200d08003986 */ /* 0x0001ea000c101924 */
[----:B------:R-:W-:Y:S05]  /*3b40*/  @!P1 BRA `(.L_x_110) ;  /* 0x0000000000049947 */ /* 0x000fea0003800000 */
[----:B------:R0:W5:Y:S02]  /*3b50*/  LDG.E.LTC128B R18, desc[UR36][R4.64+0x124] ;  /* 0x0001242404127981 */ /* 0x000164000c1e1920 */
.L_x_110:
[----:B------:R-:W-:Y:S05]  /*3b60*/  BSYNC B1 ;  /* 0x0000000000017941 */ /* 0x000fea0003800000 */
.L_x_109:
[----:B-----5:R-:W-:Y:S01]  /*3b70*/  FMUL R12, R18, R91 ;  /* 0x0000005b120c7220 */ /* 0x020fe20000400000 */
[----:B------:R-:W-:Y:S01]  /*3b80*/  ISETP.GT.AND P2, PT, R0, 0x8, P2 ;  /* 0x000000080000780c */ /* 0x000fe20001744270 */
[----:B------:R-:W-:Y:S02]  /*3b90*/  BSSY B1, `(.L_x_111) ;  /* 0x0000005000017945 */ /* 0x000fe40003800000 */
[----:B------:R-:W-:-:S05]  /*3ba0*/  FFMA R61, R61, R90, R12 ;  /* 0x0000005a3d3d7223 */ /* 0x000fca000000000c */
[----:B------:R0:W-:Y:S05]  /*3bb0*/  @P1 STG.E desc[UR36][R8.64+0x124], R61 ;  /* 0x0001243d08001986 */ /* 0x0001ea000c101924 */
[----:B------:R-:W-:Y:S05]  /*3bc0*/  @!P2 BRA `(.L_x_112) ;  /* 0x000000000004a947 */ /* 0x000fea0003800000 */
[----:B------:R0:W5:Y:S02]  /*3bd0*/  LDG.E.LTC128B R18, desc[UR36][R6.64+0x120] ;  /* 0x0001202406127981 */ /* 0x000164000c1e1920 */
.L_x_112:
[----:B------:R-:W-:Y:S05]  /*3be0*/  BSYNC B1 ;  /* 0x0000000000017941 */ /* 0x000fea0003800000 */
.L_x_111:
        /* <DEDUP_REMOVED lines=8> */
.L_x_114:
[----:B------:R-:W-:Y:S05]  /*3c70*/  BSYNC B1 ;  /* 0x0000000000017941 */ /* 0x000fea0003800000 */
.L_x_113:
        /* <DEDUP_REMOVED lines=8> */
.L_x_116:
[----:B------:R-:W-:Y:S05]  /*3d00*/  BSYNC B1 ;  /* 0x0000000000017941 */ /* 0x000fea0003800000 */
.L_x_115:
[----:B0----5:R-:W-:Y:S01]  /*3d10*/  FMUL R13, R18, R91 ;  /* 0x0000005b120d7220 */ /* 0x021fe20000400000 */
[----:B------:R-:W-:Y:S01]  /*3d20*/  ISETP.GT.AND P0, PT, R0, RZ, P2 ;  /* 0x000000ff0000720c */ /* 0x000fe20001704270 */
[----:B------:R-:W-:Y:S02]  /*3d30*/  BSSY B1, `(.L_x_117) ;  /* 0x0000005000017945 */ /* 0x000fe40003800000 */
[----:B------:R-:W-:-:S05]  /*3d40*/  FFMA R13, R64, R90, R13 ;  /* 0x0000005a400d7223 */ /* 0x000fca000000000d */
[----:B------:R0:W-:Y:S05]  /*3d50*/  @P3 STG.E desc[UR36][R8.64+0x140], R13 ;  /* 0x0001400d08003986 */ /* 0x0001ea000c101924 */
[----:B------:R-:W-:Y:S05]  /*3d60*/  @!P0 BRA `(.L_x_118) ;  /* 0x0000000000048947 */ /* 0x000fea0003800000 */
[----:B------:R0:W5:Y:S02]  /*3d70*/  LDG.E.LTC128B R18, desc[UR36][R4.64+0x144] ;  /* 0x0001442404127981 */ /* 0x000164000c1e1920 */
.L_x_118:
[----:B------:R-:W-:Y:S05]  /*3d80*/  BSYNC B1 ;  /* 0x0000000000017941 */ /* 0x000fea0003800000 */
.L_x_117:
[----:B-----5:R-:W-:Y:S01]  /*3d90*/  FMUL R12, R18, R91 ;  /* 0x0000005b120c7220 */ /* 0x020fe20000400000 */
[----:B------:R-:W-:Y:S01]  /*3da0*/  ISETP.GT.AND P1, PT, R0, 0x8, P1 ;  /* 0x000000080000780c */ /* 0x000fe20000f24270 */
[----:B------:R-:W-:Y:S02]  /*3db0*/  BSSY B1, `(.L_x_119) ;  /* 0x0000005000017945 */ /* 0x000fe40003800000 */
[----:B------:R-:W-:-:S05]  /*3dc0*/  FFMA R65, R65, R90, R12 ;  /* 0x0000005a41417223 */ /* 0x000fca000000000c */
[----:B------:R0:W-:Y:S05]  /*3dd0*/  @P0 STG.E desc[UR36][R8.64+0x144], R65 ;  /* 0x0001444108000986 */ /* 0x0001ea000c101924 */
[----:B------:R-:W-:Y:S05]  /*3de0*/  @!P1 BRA `(.L_x_120) ;  /* 0x0000000000049947 */ /* 0x000fea0003800000 */
[----:B------:R0:W5:Y:S02]  /*3df0*/  LDG.E.LTC128B R18, desc[UR36][R6.64+0x140] ;  /* 0x0001402406127981 */ /* 0x000164000c1e1920 */
.L_x_120:
[----:B------:R-:W-:Y:S05]  /*3e00*/  BSYNC B1 ;  /* 0x0000000000017941 */ /* 0x000fea0003800000 */
.L_x_119:
        /* <DEDUP_REMOVED lines=8> */
.L_x_122:
[----:B------:R-:W-:Y:S05]  /*3e90*/  BSYNC B1 ;  /* 0x0000000000017941 */ /* 0x000fea0003800000 */
.L_x_121:
        /* <DEDUP_REMOVED lines=8> */
.L_x_124:
[----:B------:R-:W-:Y:S05]  /*3f20*/  BSYNC B1 ;  /* 0x0000000000017941 */ /* 0x000fea0003800000 */
.L_x_123:
[----:B0----5:R-:W-:Y:S01]  /*3f30*/  FMUL R13, R18, R91 ;  /* 0x0000005b120d7220 */ /* 0x021fe20000400000 */
[----:B------:R-:W-:Y:S01]  /*3f40*/  ISETP.GT.AND P2, PT, R0, RZ, P1 ;  /* 0x000000ff0000720c */ /* 0x000fe20000f44270 */
[----:B------:R-:W-:Y:S02]  /*3f50*/  BSSY B1, `(.L_x_125) ;  /* 0x0000005000017945 */ /* 0x000fe40003800000 */
[----:B------:R-:W-:-:S05]  /*3f60*/  FFMA R13, R68, R90, R13 ;  /* 0x0000005a440d7223 */ /* 0x000fca000000000d */
[----:B------:R0:W-:Y:S05]  /*3f70*/  @P3 STG.E desc[UR36][R8.64+0x160], R13 ;  /* 0x0001600d08003986 */ /* 0x0001ea000c101924 */
[----:B------:R-:W-:Y:S05]  /*3f80*/  @!P2 BRA `(.L_x_126) ;  /* 0x000000000004a947 */ /* 0x000fea0003800000 */
[----:B------:R0:W5:Y:S02]  /*3f90*/  LDG.E.LTC128B R18, desc[UR36][R4.64+0x164] ;  /* 0x0001642404127981 */ /* 0x000164000c1e1920 */
.L_x_126:
[----:B------:R-:W-:Y:S05]  /*3fa0*/  BSYNC B1 ;  /* 0x0000000000017941 */ /* 0x000fea0003800000 */
.L_x_125:
[----:B-----5:R-:W-:Y:S01]  /*3fb0*/  FMUL R12, R18, R91 ;  /* 0x0000005b120c7220 */ /* 0x020fe20000400000 */
[----:B------:R-:W-:Y:S01]  /*3fc0*/  ISETP.GT.AND P0, PT, R0, 0x8, P0 ;  /* 0x000000080000780c */ /* 0x000fe20000704270 */
[----:B------:R-:W-:Y:S02]  /*3fd0*/  BSSY B1, `(.L_x_127) ;  /* 0x0000005000017945 */ /* 0x000fe40003800000 */
[----:B------:R-:W-:-:S05]  /*3fe0*/  FFMA R69, R69, R90, R12 ;  /* 0x0000005a45457223 */ /* 0x000fca000000000c */
[----:B------:R0:W-:Y:S05]  /*3ff0*/  @P2 STG.E desc[UR36][R8.64+0x164], R69 ;  /* 0x0001644508002986 */ /* 0x0001ea000c101924 */
[----:B------:R-:W-:Y:S05]  /*4000*/  @!P0 BRA `(.L_x_128) ;  /* 0x0000000000048947 */ /* 0x000fea0003800000 */
[----:B------:R0:W5:Y:S02]  /*4010*/  LDG.E.LTC128B R18, desc[UR36][R6.64+0x160] ;  /* 0x0001602406127981 */ /* 0x000164000c1e1920 */
.L_x_128:
[----:B------:R-:W-:Y:S05]  /*4020*/  BSYNC B1 ;  /* 0x0000000000017941 */ /* 0x000fea0003800000 */
.L_x_127:
        /* <DEDUP_REMOVED lines=8> */
.L_x_130:
[----:B------:R-:W-:Y:S05]  /*40b0*/  BSYNC B1 ;  /* 0x0000000000017941 */ /* 0x000fea0003800000 */
.L_x_129:
        /* <DEDUP_REMOVED lines=8> */
.L_x_132:
[----:B------:R-:W-:Y:S05]  /*4140*/  BSYNC B1 ;  /* 0x0000000000017941 */ /* 0x000fea0003800000 */
.L_x_131:
[----:B0----5:R-:W-:Y:S01]  /*4150*/  FMUL R13, R18, R91 ;  /* 0x0000005b120d7220 */ /* 0x021fe20000400000 */
[----:B------:R-:W-:Y:S01]  /*4160*/  ISETP.GT.AND P1, PT, R0, RZ, P0 ;  /* 0x000000ff0000720c */ /* 0x000fe20000724270 */
[----:B------:R-:W-:Y:S02]  /*4170*/  BSSY B1, `(.L_x_133) ;  /* 0x0000005000017945 */ /* 0x000fe40003800000 */
[----:B------:R-:W-:-:S05]  /*4180*/  FFMA R13, R72, R90, R13 ;  /* 0x0000005a480d7223 */ /* 0x000fca000000000d */
[----:B------:R0:W-:Y:S05]  /*4190*/  @P3 STG.E desc[UR36][R8.64+0x180], R13 ;  /* 0x0001800d08003986 */ /* 0x0001ea000c101924 */
[----:B------:R-:W-:Y:S05]  /*41a0*/  @!P1 BRA `(.L_x_134) ;  /* 0x0000000000049947 */ /* 0x000fea0003800000 */
[----:B------:R0:W5:Y:S02]  /*41b0*/  LDG.E.LTC128B R18, desc[UR36][R4.64+0x184] ;  /* 0x0001842404127981 */ /* 0x000164000c1e1920 */
.L_x_134:
[----:B------:R-:W-:Y:S05]  /*41c0*/  BSYNC B1 ;  /* 0x0000000000017941 */ /* 0x000fea0003800000 */
.L_x_133:
[----:B-----5:R-:W-:Y:S01]  /*41d0*/  FMUL R12, R18, R91 ;  /* 0x0000005b120c7220 */ /* 0x020fe20000400000 */
[----:B------:R-:W-:Y:S01]  /*41e0*/  ISETP.GT.AND P2, PT, R0, 0x8, P2 ;  /* 0x000000080000780c */ /* 0x000fe20001744270 */
[----:B------:R-:W-:Y:S02]  /*41f0*/  BSSY B1, `(.L_x_135) ;  /* 0x0000005000017945 */ /* 0x000fe40003800000 */
[----:B------:R-:W-:-:S05]  /*4200*/  FFMA R73, R73, R90, R12 ;  /* 0x0000005a49497223 */ /* 0x000fca000000000c */
[----:B------:R0:W-:Y:S05]  /*4210*/  @P1 STG.E desc[UR36][R8.64+0x184], R73 ;  /* 0x0001844908001986 */ /* 0x0001ea000c101924 */
[----:B------:R-:W-:Y:S05]  /*4220*/  @!P2 BRA `(.L_x_136) ;  /* 0x000000000004a947 */ /* 0x000fea0003800000 */
[----:B------:R0:W5:Y:S02]  /*4230*/  LDG.E.LTC128B R18, desc[UR36][R6.64+0x180] ;  /* 0x0001802406127981 */ /* 0x000164000c1e1920 */
.L_x_136:
[----:B------:R-:W-:Y:S05]  /*4240*/  BSYNC B1 ;  /* 0x0000000000017941 */ /* 0x000fea0003800000 */
.L_x_135:
        /* <DEDUP_REMOVED lines=8> */
.L_x_138:
[----:B------:R-:W-:Y:S05]  /*42d0*/  BSYNC B1 ;  /* 0x0000000000017941 */ /* 0x000fea0003800000 */
.L_x_137:
        /* <DEDUP_REMOVED lines=8> */
.L_x_140:
[----:B------:R-:W-:Y:S05]  /*4360*/  BSYNC B1 ;  /* 0x0000000000017941 */ /* 0x000fea0003800000 */
.L_x_139:
[----:B0----5:R-:W-:Y:S01]  /*4370*/  FMUL R13, R18, R91 ;  /* 0x0000005b120d7220 */ /* 0x021fe20000400000 */
[----:B------:R-:W-:Y:S01]  /*4380*/  ISETP.GT.AND P0, PT, R0, RZ, P2 ;  /* 0x000000ff0000720c */ /* 0x000fe20001704270 */
[----:B------:R-:W-:Y:S02]  /*4390*/  BSSY B1, `(.L_x_141) ;  /* 0x0000005000017945 */ /* 0x000fe40003800000 */
[----:B------:R-:W-:-:S05]  /*43a0*/  FFMA R13, R76, R90, R13 ;  /* 0x0000005a4c0d7223 */ /* 0x000fca000000000d */
[----:B------:R0:W-:Y:S05]  /*43b0*/  @P3 STG.E desc[UR36][R8.64+0x1a0], R13 ;  /* 0x0001a00d08003986 */ /* 0x0001ea000c101924 */
[----:B------:R-:W-:Y:S05]  /*43c0*/  @!P0 BRA `(.L_x_142) ;  /* 0x0000000000048947 */ /* 0x000fea0003800000 */
[----:B------:R0:W5:Y:S02]  /*43d0*/  LDG.E.LTC128B R18, desc[UR36][R4.64+0x1a4] ;  /* 0x0001a42404127981 */ /* 0x000164000c1e1920 */
.L_x_142:
[----:B------:R-:W-:Y:S05]  /*43e0*/  BSYNC B1 ;  /* 0x0000000000017941 */ /* 0x000fea0003800000 */
.L_x_141:
[----:B-----5:R-:W-:Y:S01]  /*43f0*/  FMUL R12, R18, R91 ;  /* 0x0000005b120c7220 */ /* 0x020fe20000400000 */
[----:B------:R-:W-:Y:S01]  /*4400*/  ISETP.GT.AND P1, PT, R0, 0x8, P1 ;  /* 0x000000080000780c */ /* 0x000fe20000f24270 */
[----:B------:R-:W-:Y:S02]  /*4410*/  BSSY B1, `(.L_x_143) ;  /* 0x0000005000017945 */ /* 0x000fe40003800000 */
[----:B------:R-:W-:-:S05]  /*4420*/  FFMA R77, R77, R90, R12 ;  /* 0x0000005a4d4d7223 */ /* 0x000fca000000000c */
[----:B------:R0:W-:Y:S05]  /*4430*/  @P0 STG.E desc[UR36][R8.64+0x1a4], R77 ;  /* 0x0001a44d08000986 */ /* 0x0001ea000c101924 */
[----:B------:R-:W-:Y:S05]  /*4440*/  @!P1 BRA `(.L_x_144) ;  /* 0x0000000000049947 */ /* 0x000fea0003800000 */
[----:B------:R0:W5:Y:S02]  /*4450*/  LDG.E.LTC128B R18, desc[UR36][R6.64+0x1a0] ;  /* 0x0001a02406127981 */ /* 0x000164000c1e1920 */
.L_x_144:
[----:B------:R-:W-:Y:S05]  /*4460*/  BSYNC B1 ;  /* 0x0000000000017941 */ /* 0x000fea0003800000 */
.L_x_143:
        /* <DEDUP_REMOVED lines=8> */
.L_x_146:
[----:B------:R-:W-:Y:S05]  /*44f0*/  BSYNC B1 ;  /* 0x0000000000017941 */ /* 0x000fea0003800000 */
.L_x_145:
        /* <DEDUP_REMOVED lines=8> */
.L_x_148:
[----:B------:R-:W-:Y:S05]  /*4580*/  BSYNC B1 ;  /* 0x0000000000017941 */ /* 0x000fea0003800000 */
.L_x_147:
[----:B0----5:R-:W-:Y:S01]  /*4590*/  FMUL R13, R18, R91 ;  /* 0x0000005b120d7220 */ /* 0x021fe20000400000 */
[----:B------:R-:W-:Y:S01]  /*45a0*/  ISETP.GT.AND P2, PT, R0, RZ, P1 ;  /* 0x000000ff0000720c */ /* 0x000fe20000f44270 */
[----:B------:R-:W-:Y:S02]  /*45b0*/  BSSY B1, `(.L_x_149) ;  /* 0x0000005000017945 */ /* 0x000fe40003800000 */
[----:B------:R-:W-:-:S05]  /*45c0*/  FFMA R13, R80, R90, R13 ;  /* 0x0000005a500d7223 */ /* 0x000fca000000000d */
[----:B------:R0:W-:Y:S05]  /*45d0*/  @P3 STG.E desc[UR36][R8.64+0x1c0], R13 ;  /* 0x0001c00d08003986 */ /* 0x0001ea000c101924 */
[----:B------:R-:W-:Y:S05]  /*45e0*/  @!P2 BRA `(.L_x_150) ;  /* 0x000000000004a947 */ /* 0x000fea0003800000 */
[----:B------:R0:W5:Y:S02]  /*45f0*/  LDG.E.LTC128B R18, desc[UR36][R4.64+0x1c4] ;  /* 0x0001c42404127981 */ /* 0x000164000c1e1920 */
.L_x_150:
[----:B------:R-:W-:Y:S05]  /*4600*/  BSYNC B1 ;  /* 0x0000000000017941 */ /* 0x000fea0003800000 */
.L_x_149:
[----:B-----5:R-:W-:Y:S01]  /*4610*/  FMUL R12, R18, R91 ;  /* 0x0000005b120c7220 */ /* 0x020fe20000400000 */
[----:B------:R-:W-:Y:S01]  /*4620*/  ISETP.GT.AND P0, PT, R0, 0x8, P0 ;  /* 0x000000080000780c */ /* 0x000fe20000704270 */
[----:B------:R-:W-:Y:S02]  /*4630*/  BSSY B1, `(.L_x_151) ;  /* 0x0000005000017945 */ /* 0x000fe40003800000 */
[----:B------:R-:W-:-:S05]  /*4640*/  FFMA R81, R81, R90, R12 ;  /* 0x0000005a51517223 */ /* 0x000fca000000000c */
[----:B------:R0:W-:Y:S05]  /*4650*/  @P2 STG.E desc[UR36][R8.64+0x1c4], R81 ;  /* 0x0001c45108002986 */ /* 0x0001ea000c101924 */
[----:B------:R-:W-:Y:S05]  /*4660*/  @!P0 BRA `(.L_x_152) ;  /* 0x0000000000048947 */ /* 0x000fea0003800000 */
[----:B------:R0:W5:Y:S02]  /*4670*/  LDG.E.LTC128B R18, desc[UR36][R6.64+0x1c0] ;  /* 0x0001c02406127981 */ /* 0x000164000c1e1920 */
.L_x_152:
[----:B------:R-:W-:Y:S05]  /*4680*/  BSYNC B1 ;  /* 0x0000000000017941 */ /* 0x000fea0003800000 */
.L_x_151:
        /* <DEDUP_REMOVED lines=8> */
.L_x_154:
[----:B------:R-:W-:Y:S05]  /*4710*/  BSYNC B1 ;  /* 0x0000000000017941 */ /* 0x000fea0003800000 */
.L_x_153:
        /* <DEDUP_REMOVED lines=8> */
.L_x_156:
[----:B------:R-:W-:Y:S05]  /*47a0*/  BSYNC B1 ;  /* 0x0000000000017941 */ /* 0x000fea0003800000 */
.L_x_155:
[----:B-----5:R-:W-:Y:S01]  /*47b0*/  FMUL R3, R18, R91 ;  /* 0x0000005b12037220 */ /* 0x020fe20000400000 */
[----:B------:R-:W-:Y:S01]  /*47c0*/  ISETP.GT.AND P1, PT, R0, RZ, P0 ;  /* 0x000000ff0000720c */ /* 0x000fe20000724270 */
[----:B------:R-:W-:Y:S02]  /*47d0*/  BSSY B1, `(.L_x_157) ;  /* 0x0000005000017945 */ /* 0x000fe40003800000 */
[----:B------:R-:W-:-:S05]  /*47e0*/  FFMA R3, R84, R90, R3 ;  /* 0x0000005a54037223 */ /* 0x000fca0000000003 */
[----:B------:R0:W-:Y:S05]  /*47f0*/  @P3 STG.E desc[UR36][R8.64+0x1e0], R3 ;  /* 0x0001e00308003986 */ /* 0x0001ea000c101924 */
[----:B------:R-:W-:Y:S05]  /*4800*/  @!P1 BRA `(.L_x_158) ;  /* 0x0000000000049947 */ /* 0x000fea0003800000 */
[----:B------:R0:W5:Y:S02]  /*4810*/  LDG.E.LTC128B R18, desc[UR36][R4.64+0x1e4] ;  /* 0x0001e42404127981 */ /* 0x000164000c1e1920 */
.L_x_158:
[----:B------:R-:W-:Y:S05]  /*4820*/  BSYNC B1 ;  /* 0x0000000000017941 */ /* 0x000fea0003800000 */
.L_x_157:
[----:B0---45:R-:W-:Y:S01]  /*4830*/  FMUL R4, R18, R91 ;  /* 0x0000005b12047220 */ /* 0x031fe20000400000 */
[----:B------:R-:W-:Y:S01]  /*4840*/  ISETP.GT.AND P2, PT, R0, 0x8, P2 ;  /* 0x000000080000780c */ /* 0x000fe20001744270 */
[----:B------:R-:W-:Y:S02]  /*4850*/  BSSY B1, `(.L_x_159) ;  /* 0x0000005000017945 */ /* 0x000fe40003800000 */
[----:B------:R-:W-:-:S05]  /*4860*/  FFMA R85, R85, R90, R4 ;  /* 0x0000005a55557223 */ /* 0x000fca0000000004 */
[----:B------:R0:W-:Y:S05]  /*4870*/  @P1 STG.E desc[UR36][R8.64+0x1e4], R85 ;  /* 0x0001e45508001986 */ /* 0x0001ea000c101924 */
[----:B------:R-:W-:Y:S05]  /*4880*/  @!P2 BRA `(.L_x_160) ;  /* 0x000000000004a947 */ /* 0x000fea0003800000 */
[----:B------:R4:W5:Y:S02]  /*4890*/  LDG.E.LTC128B R18, desc[UR36][R6.64+0x1e0] ;  /* 0x0001e02406127981 */ /* 0x000964000c1e1920 */
.L_x_160:
[----:B------:R-:W-:Y:S05]  /*48a0*/  BSYNC B1 ;  /* 0x0000000000017941 */ /* 0x000fea0003800000 */
.L_x_159:
[----:B-----5:R-:W-:Y:S01]  /*48b0*/  FMUL R3, R18, R91 ;  /* 0x0000005b12037220 */ /* 0x020fe20000400000 */
[----:B------:R-:W-:Y:S01]  /*48c0*/  @P2 IMAD.MOV.U32 R4, RZ, RZ, R10 ;  /* 0x000000ffff042224 */ /* 0x000fe200078e000a */
[----:B------:R-:W-:Y:S01]  /*48d0*/  ISETP.GT.AND P0, PT, R0, 0x8, P0 ;  /* 0x000000080000780c */ /* 0x000fe20000704270 */
[----:B------:R-:W-:Y:S02]  /*48e0*/  @P2 IMAD.MOV.U32 R5, RZ, RZ, R11 ;  /* 0x000000ffff052224 */ /* 0x000fe400078e000b */
[----:B------:R-:W-:Y:S01]  /*48f0*/  FFMA R3, R86, R90, R3 ;  /* 0x0000005a56037223 */ /* 0x000fe20000000003 */
[----:B------:R-:W-:Y:S04]  /*4900*/  BSSY B1, `(.L_x_161) ;  /* 0x0000004000017945 */ /* 0x000fe80003800000 */
[----:B------:R0:W-:Y:S05]  /*4910*/  @P2 STG.E desc[UR36][R4.64+0x1e0], R3 ;  /* 0x0001e00304002986 */ /* 0x0001ea000c101924 */
[----:B------:R-:W-:Y:S05]  /*4920*/  @!P0 BRA `(.L_x_162) ;  /* 0x0000000000048947 */ /* 0x000fea0003800000 */
[----:B------:R0:W5:Y:S02]  /*4930*/  LDG.E.LTC128B R18, desc[UR36][R6.64+0x1e4] ;  /* 0x0001e42406127981 */ /* 0x000164000c1e1920 */
.L_x_162:
[----:B------:R-:W-:Y:S05]  /*4940*/  BSYNC B1 ;  /* 0x0000000000017941 */ /* 0x000fea0003800000 */
.L_x_161:
[----:B-----5:R-:W-:-:S04]  /*4950*/  FMUL R18, R18, R91 ;  /* 0x0000005b12127220 */ /* 0x020fc80000400000 */
[----:B------:R-:W-:Y:S01]  /*4960*/  FFMA R87, R87, R90, R18 ;  /* 0x0000005a57577223 */ /* 0x000fe20000000012 */
[----:B------:R-:W-:Y:S06]  /*4970*/  @!P0 BRA `(.L_x_163) ;  /* 0x0000000c00a08947 */ /* 0x000fec0003800000 */
[----:B------:R0:W-:Y:S01]  /*4980*/  STG.E desc[UR36][R10.64+0x1e4], R87 ;  /* 0x0001e4570a007986 */ /* 0x0001e2000c101924 */
[----:B------:R-:W-:Y:S05]  /*4990*/  BRA `(.L_x_163) ;  /* 0x0000000c00987947 */ /* 0x000fea0003800000 */
.L_x_38:
[----:B------:R-:W-:Y:S01]  /*49a0*/  ISETP.GT.AND P0, PT, R3, 0x1, PT ;  /* 0x000000010300780c */ /* 0x000fe20003f04270 */
[----:B------:R-:W-:Y:S01]  /*49b0*/  ULDC.64 UR4, c[0x0][0x5c0] ;  /* 0x0001700000047ab9 */ /* 0x000fe20000000a00 */
[-C--:B------:R-:W-:Y:S01]  /*49c0*/  FMUL R9, R24, R90.reuse ;  /* 0x0000005a18097220 */ /* 0x080fe20000400000 */
[----:B------:R-:W-:Y:S01]  /*49d0*/  LEA R4, P4, R108, UR4, 0x2 ;  /* 0x000000046c047c11 */ /* 0x000fe2000f8810ff */
[-C--:B------:R-:W-:Y:S01]  /*49e0*/  FMUL R25, R25, R90.reuse ;  /* 0x0000005a19197220 */ /* 0x080fe20000400000 */
[----:B------:R-:W-:Y:S01]  /*49f0*/  ISETP.GT.AND P2, PT, R0, RZ, P0 ;  /* 0x000000ff0000720c */ /* 0x000fe20000744270 */
[-C--:B------:R-:W-:Y:S01]  /*4a00*/  FMUL R27, R27, R90.reuse ;  /* 0x0000005a1b1b7220 */ /* 0x080fe20000400000 */
[----:B------:R-:W-:Y:S01]  /*4a10*/  LEA.HI.X R5, R108, UR5, R117, 0x2, P4 ;  /* 0x000000056c057c11 */ /* 0x000fe2000a0f1475 */
[-C--:B------:R-:W-:Y:S01]  /*4a20*/  FMUL R11, R28, R90.reuse ;  /* 0x0000005a1c0b7220 */ /* 0x080fe20000400000 */
[----:B------:R-:W-:Y:S01]  /*4a30*/  ISETP.GT.AND P3, PT, R0, 0x8, P3 ;  /* 0x000000080000780c */ /* 0x000fe20001f64270 */
[-C--:B------:R-:W-:Y:S01]  /*4a40*/  FMUL R29, R29, R90.reuse ;  /* 0x0000005a1d1d7220 */ /* 0x080fe20000400000 */
[----:B------:R-:W-:Y:S01]  /*4a50*/  SHF.L.U64.HI R7, R96, 0x2, R97 ;  /* 0x0000000260077819 */ /* 0x000fe20000010261 */
[----:B------:R0:W-:Y:S01]  /*4a60*/  @P1 STG.E desc[UR36][R4.64], R9 ;  /* 0x0000000904001986 */ /* 0x0001e2000c101924 */
[----:B------:R-:W-:Y:S01]  /*4a70*/  ISETP.GT.AND P0, PT, R0, 0x8, P0 ;  /* 0x000000080000780c */ /* 0x000fe20000704270 */
[----:B------:R-:W-:Y:S01]  /*4a80*/  FMUL R31, R31, R90 ;  /* 0x0000005a1f1f7220 */ /* 0x000fe20000400000 */
[----:B------:R-:W-:Y:S01]  /*4a90*/  LEA R6, P1, R96, R4, 0x2 ;  /* 0x0000000460067211 */ /* 0x000fe200078210ff */
[-C--:B------:R-:W-:Y:S01]  /*4aa0*/  FMUL R33, R33, R90.reuse ;  /* 0x0000005a21217220 */ /* 0x080fe20000400000 */
[C---:B------:R-:W-:Y:S01]  /*4ab0*/  ISETP.GT.AND P5, PT, R3.reuse, 0x8, PT ;  /* 0x000000080300780c */ /* 0x040fe20003fa4270 */
[----:B------:R-:W-:Y:S01]  /*4ac0*/  @P2 STG.E desc[UR36][R4.64+0x4], R25 ;  /* 0x0000041904002986 */ /* 0x000fe2000c101924 */
[----:B------:R-:W-:Y:S01]  /*4ad0*/  ISETP.GT.AND P4, PT, R3, 0x9, PT ;  /* 0x000000090300780c */ /* 0x000fe20003f84270 */
[----:B------:R-:W-:Y:S01]  /*4ae0*/  IMAD.X R7, R7, 0x1, R5, P1 ;  /* 0x0000000107077824 */ /* 0x000fe200008e0605 */
[C---:B------:R-:W-:Y:S01]  /*4af0*/  ISETP.GT.AND P2, PT, R0.reuse, RZ, P5 ;  /* 0x000000ff0000720c */ /* 0x040fe20002f44270 */
[-C--:B------:R-:W-:Y:S01]  /*4b00*/  FMUL R35, R35, R90.reuse ;  /* 0x0000005a23237220 */ /* 0x080fe20000400000 */
[----:B------:R-:W-:Y:S01]  /*4b10*/  ISETP.GT.AND P1, PT, R0, RZ, P4 ;  /* 0x000000ff0000720c */ /* 0x000fe20002724270 */
[-C--:B0-----:R-:W-:Y:S01]  /*4b20*/  FMUL R9, R26, R90.reuse ;  /* 0x0000005a1a097220 */ /* 0x081fe20000400000 */
[C---:B------:R-:W-:Y:S01]  /*4b30*/  ISETP.GT.AND P4, PT, R0.reuse, 0x8, P4 ;  /* 0x000000080000780c */ /* 0x040fe20002784270 */
[-C--:B------:R-:W-:Y:S01]  /*4b40*/  FMUL R37, R37, R90.reuse ;  /* 0x0000005a25257220 */ /* 0x080fe20000400000 */
[-C--:B------:R-:W-:Y:S01]  /*4b50*/  FMUL R39, R39, R90.reuse ;  /* 0x0000005a27277220 */ /* 0x080fe20000400000 */
[-C--:B------:R-:W-:Y:S01]  /*4b60*/  FMUL R41, R41, R90.reuse ;  /* 0x0000005a29297220 */ /* 0x080fe20000400000 */
[----:B------:R0:W-:Y:S01]  /*4b70*/  @P3 STG.E desc[UR36][R6.64], R9 ;  /* 0x0000000906003986 */ /* 0x0001e2000c101924 */
[----:B------:R-:W-:Y:S01]  /*4b80*/  ISETP.GT.AND P3, PT, R3, 0x11, PT ;  /* 0x000000110300780c */ /* 0x000fe20003f64270 */
[-C--:B------:R-:W-:Y:S01]  /*4b90*/  FMUL R43, R43, R90.reuse ;  /* 0x0000005a2b2b7220 */ /* 0x080fe20000400000 */
[-C--:B------:R-:W-:Y:S01]  /*4ba0*/  FMUL R45, R45, R90.reuse ;  /* 0x0000005a2d2d7220 */ /* 0x080fe20000400000 */
[----:B------:R-:W-:Y:S01]  /*4bb0*/  @P0 STG.E desc[UR36][R6.64+0x4], R27 ;  /* 0x0000041b06000986 */ /* 0x000fe2000c101924 */
[C---:B------:R-:W-:Y:S01]  /*4bc0*/  ISETP.GT.AND P0, PT, R0.reuse, 0x8, P5 ;  /* 0x000000080000780c */ /* 0x040fe20002f04270 */
[-C--:B------:R-:W-:Y:S01]  /*4bd0*/  FMUL R47, R47, R90.reuse ;  /* 0x0000005a2f2f7220 */ /* 0x080fe20000400000 */
[----:B------:R-:W-:Y:S01]  /*4be0*/  ISETP.GT.AND P5, PT, R3, 0x10, PT ;  /* 0x000000100300780c */ /* 0x000fe20003fa4270 */
[----:B------:R1:W-:Y:S01]  /*4bf0*/  @P2 STG.E desc[UR36][R4.64+0x20], R11 ;  /* 0x0000200b04002986 */ /* 0x0003e2000c101924 */
[-C--:B------:R-:W-:Y:S01]  /*4c00*/  FMUL R49, R49, R90.reuse ;  /* 0x0000005a31317220 */ /* 0x080fe20000400000 */
[-C--:B------:R-:W-:Y:S01]  /*4c10*/  FMUL R51, R51, R90.reuse ;  /* 0x0000005a33337220 */ /* 0x080fe20000400000 */
[C---:B------:R-:W-:Y:S01]  /*4c20*/  ISETP.GT.AND P2, PT, R0.reuse, RZ, P5 ;  /* 0x000000ff0000720c */ /* 0x040fe20002f44270 */
[----:B------:R-:W-:Y:S01]  /*4c30*/  @P1 STG.E desc[UR36][R4.64+0x24], R29 ;  /* 0x0000241d04001986 */ /* 0x000fe2000c101924 */
[----:B------:R-:W-:Y:S01]  /*4c40*/  ISETP.GT.AND P1, PT, R0, RZ, P3 ;  /* 0x000000ff0000720c */ /* 0x000fe20001f24270 */
[-C--:B0-----:R-:W-:Y:S01]  /*4c50*/  FMUL R9, R30, R90.reuse ;  /* 0x0000005a1e097220 */ /* 0x081fe20000400000 */
[----:B------:R-:W-:Y:S01]  /*4c60*/  ISETP.GT.AND P3, PT, R0, 0x8, P3 ;  /* 0x000000080000780c */ /* 0x000fe20001f64270 */
[-C--:B------:R-:W-:Y:S01]  /*4c70*/  FMUL R53, R53, R90.reuse ;  /* 0x0000005a35357220 */ /* 0x080fe20000400000 */
[-C--:B------:R-:W-:Y:S01]  /*4c80*/  FMUL R55, R55, R90.reuse ;  /* 0x0000005a37377220 */ /* 0x080fe20000400000 */
[-C--:B------:R-:W-:Y:S01]  /*4c90*/  FMUL R57, R57, R90.reuse ;  /* 0x0000005a39397220 */ /* 0x080fe20000400000 */
[----:B------:R0:W-:Y:S01]  /*4ca0*/  @P0 STG.E desc[UR36][R6.64+0x20], R9 ;  /* 0x0000200906000986 */ /* 0x0001e2000c101924 */
[-C--:B-1----:R-:W-:Y:S01]  /*4cb0*/  FMUL R11, R32, R90.reuse ;  /* 0x0000005a200b7220 */ /* 0x082fe20000400000 */
[C---:B------:R-:W-:Y:S01]  /*4cc0*/  ISETP.GT.AND P0, PT, R0.reuse, 0x8, P5 ;  /* 0x000000080000780c */ /* 0x040fe20002f04270 */
[-C--:B------:R-:W-:Y:S01]  /*4cd0*/  FMUL R59, R59, R90.reuse ;  /* 0x0000005a3b3b7220 */ /* 0x080fe20000400000 */
[----:B------:R-:W-:Y:S01]  /*4ce0*/  @P4 STG.E desc[UR36][R6.64+0x24], R31 ;  /* 0x0000241f06004986 */ /* 0x000fe2000c101924 */
[----:B------:R-:W-:Y:S01]  /*4cf0*/  ISETP.GT.AND P5, PT, R3, 0x18, PT ;  /* 0x000000180300780c */ /* 0x000fe20003fa4270 */
[-C--:B------:R-:W-:Y:S01]  /*4d00*/  FMUL R61, R61, R90.reuse ;  /* 0x0000005a3d3d7220 */ /* 0x080fe20000400000 */
[----:B------:R-:W-:Y:S01]  /*4d10*/  ISETP.GT.AND P4, PT, R3, 0x19, PT ;  /* 0x000000190300780c */ /* 0x000fe20003f84270 */
[----:B------:R1:W-:Y:S01]  /*4d20*/  @P2 STG.E desc[UR36][R4.64+0x40], R11 ;  /* 0x0000400b04002986 */ /* 0x0003e2000c101924 */
[C---:B------:R-:W-:Y:S01]  /*4d30*/  ISETP.GT.AND P2, PT, R0.reuse, RZ, P5 ;  /* 0x000000ff0000720c */ /* 0x040fe20002f44270 */
[-C--:B------:R-:W-:Y:S01]  /*4d40*/  FMUL R63, R63, R90.reuse ;  /* 0x0000005a3f3f7220 */ /* 0x080fe20000400000 */
[-C--:B------:R-:W-:Y:S01]  /*4d50*/  FMUL R65, R65, R90.reuse ;  /* 0x0000005a41417220 */ /* 0x080fe20000400000 */
        /* <DEDUP_REMOVED lines=28> */
[----:B------:R-:W-:Y:S01]  /*4f20*/  ISETP.GT.AND P0, PT, R0, 0x8, P5 ;  /* 0x000000080000780c */ /* 0x000fe20002f04270 */
[----:B------:R-:W-:Y:S01]  /*4f30*/  FMUL R87, R87, R90 ;  /* 0x0000005a57577220 */ /* 0x000fe20000400000 */
[----:B------:R-:W-:Y:S01]  /*4f40*/  @P4 STG.E desc[UR36][R6.64+0x64], R39 ;  /* 0x0000642706004986 */ /* 0x000fe2000c101924 */
[----:B------:R-:W-:-:S02]  /*4f50*/  ISETP.GT.AND P5, PT, R3, 0x28, PT ;  /* 0x000000280300780c */ /* 0x000fc40003fa4270 */
[----:B------:R-:W-:Y:S01]  /*4f60*/  ISETP.GT.AND P4, PT, R3, 0x29, PT ;  /* 0x000000290300780c */ /* 0x000fe20003f84270 */
[----:B------:R1:W-:Y:S01]  /*4f70*/  @P2 STG.E desc[UR36][R4.64+0x80], R11 ;  /* 0x0000800b04002986 */ /* 0x0003e2000c101924 */
[----:B------:R-:W-:-:S03]  /*4f80*/  ISETP.GT.AND P2, PT, R0, RZ, P5 ;  /* 0x000000ff0000720c */ /* 0x000fc60002f44270 */
[----:B------:R-:W-:Y:S01]  /*4f90*/  @P1 STG.E desc[UR36][R4.64+0x84], R41 ;  /* 0x0000842904001986 */ /* 0x000fe2000c101924 */
[----:B------:R-:W-:Y:S01]  /*4fa0*/  ISETP.GT.AND P1, PT, R0, RZ, P4 ;  /* 0x000000ff0000720c */ /* 0x000fe20002724270 */
[----:B0-----:R-:W-:Y:S01]  /*4fb0*/  FMUL R9, R42, R90 ;  /* 0x0000005a2a097220 */ /* 0x001fe20000400000 */
[----:B------:R-:W-:-:S04]  /*4fc0*/  ISETP.GT.AND P4, PT, R0, 0x8, P4 ;  /* 0x000000080000780c */ /* 0x000fc80002784270 */
[----:B------:R0:W-:Y:S01]  /*4fd0*/  @P0 STG.E desc[UR36][R6.64+0x80], R9 ;  /* 0x0000800906000986 */ /* 0x0001e2000c101924 */
[----:B-1----:R-:W-:Y:S01]  /*4fe0*/  FMUL R11, R44, R90 ;  /* 0x0000005a2c0b7220 */ /* 0x002fe20000400000 */
[C---:B------:R-:W-:Y:S02]  /*4ff0*/  ISETP.GT.AND P0, PT, R0.reuse, 0x8, P5 ;  /* 0x000000080000780c */ /* 0x040fe40002f04270 */
[----:B------:R-:W-:Y:S01]  /*5000*/  @P3 STG.E desc[UR36][R6.64+0x84], R43 ;  /* 0x0000842b06003986 */ /* 0x000fe2000c101924 */
[C---:B------:R-:W-:Y:S02]  /*5010*/  ISETP.GT.AND P5, PT, R3.reuse, 0x30, PT ;  /* 0x000000300300780c */ /* 0x040fe40003fa4270 */
        /* <DEDUP_REMOVED lines=21> */
[----:B------:R-:W-:Y:S02]  /*5170*/  ISETP.GT.AND P0, PT, R0, 0x8, P5 ;  /* 0x000000080000780c */ /* 0x000fe40002f04270 */
[----:B------:R-:W-:Y:S01]  /*5180*/  @P3 STG.E desc[UR36][R6.64+0xc4], R51 ;  /* 0x0000c43306003986 */ /* 0x000fe2000c101924 */
[----:B------:R-:W-:-:S03]  /*5190*/  ISETP.GT.AND P5, PT, R3, 0x40, PT ;  /* 0x000000400300780c */ /* 0x000fc60003fa4270 */
[----:B------:R1:W-:Y:S01]  /*51a0*/  @P2 STG.E desc[UR36][R4.64+0xe0], R11 ;  /* 0x0000e00b04002986 */ /* 0x0003e2000c101924 */
[----:B------:R-:W-:-:S03]  /*51b0*/  ISETP.GT.AND P3, PT, R0, RZ, P5 ;  /* 0x000000ff0000720c */ /* 0x000fc60002f64270 */
[----:B------:R-:W-:Y:S01]  /*51c0*/  @P1 STG.E desc[UR36][R4.64+0xe4], R53 ;  /* 0x0000e43504001986 */ /* 0x000fe2000c101924 */
[----:B------:R-:W-:Y:S01]  /*51d0*/  ISETP.GT.AND P1, PT, R3, 0x41, PT ;  /* 0x000000410300780c */ /* 0x000fe20003f24270 */
[----:B0-----:R-:W-:-:S03]  /*51e0*/  FMUL R9, R54, R90 ;  /* 0x0000005a36097220 */ /* 0x001fc60000400000 */
[----:B------:R-:W-:Y:S02]  /*51f0*/  ISETP.GT.AND P2, PT, R0, RZ, P1 ;  /* 0x000000ff0000720c */ /* 0x000fe40000f44270 */
[----:B------:R0:W-:Y:S01]  /*5200*/  @P0 STG.E desc[UR36][R6.64+0xe0], R9 ;  /* 0x0000e00906000986 */ /* 0x0001e2000c101924 */
[-C--:B-1----:R-:W-:Y:S01]  /*5210*/  FMUL R11, R56, R90.reuse ;  /* 0x0000005a380b7220 */ /* 0x082fe20000400000 */
[C---:B------:R-:W-:Y:S02]  /*5220*/  ISETP.GT.AND P0, PT, R0.reuse, 0x8, P5 ;  /* 0x000000080000780c */ /* 0x040fe40002f04270 */
[----:B------:R-:W-:Y:S01]  /*5230*/  @P4 STG.E desc[UR36][R6.64+0xe4], R55 ;  /* 0x0000e43706004986 */ /* 0x000fe2000c101924 */
[C---:B------:R-:W-:Y:S02]  /*5240*/  ISETP.GT.AND P1, PT, R0.reuse, 0x8, P1 ;  /* 0x000000080000780c */ /* 0x040fe40000f24270 */
[C---:B------:R-:W-:Y:S01]  /*5250*/  ISETP.GT.AND P5, PT, R3.reuse, 0x48, PT ;  /* 0x000000480300780c */ /* 0x040fe20003fa4270 */
[----:B------:R1:W-:Y:S03]  /*5260*/  @P3 STG.E desc[UR36][R4.64+0x100], R11 ;  /* 0x0001000b04003986 */ /* 0x0003e6000c101924 */
[----:B------:R-:W-:Y:S01]  /*5270*/  ISETP.GT.AND P4, PT, R0, RZ, P5 ;  /* 0x000000ff0000720c */ /* 0x000fe20002f84270 */
[----:B------:R-:W-:Y:S01]  /*5280*/  @P2 STG.E desc[UR36][R4.64+0x104], R57 ;  /* 0x0001043904002986 */ /* 0x000fe2000c101924 */
[----:B------:R-:W-:Y:S01]  /*5290*/  ISETP.GT.AND P2, PT, R3, 0x49, PT ;  /* 0x000000490300780c */ /* 0x000fe20003f44270 */
[----:B0-----:R-:W-:-:S03]  /*52a0*/  FMUL R9, R58, R90 ;  /* 0x0000005a3a097220 */ /* 0x001fc60000400000 */
[----:B------:R-:W-:Y:S02]  /*52b0*/  ISETP.GT.AND P3, PT, R0, RZ, P2 ;  /* 0x000000ff0000720c */ /* 0x000fe40001764270 */
[----:B------:R0:W-:Y:S01]  /*52c0*/  @P0 STG.E desc[UR36][R6.64+0x100], R9 ;  /* 0x0001000906000986 */ /* 0x0001e2000c101924 */
[----:B-1----:R-:W-:Y:S01]  /*52d0*/  FMUL R11, R60, R90 ;  /* 0x0000005a3c0b7220 */ /* 0x002fe20000400000 */
[C---:B------:R-:W-:Y:S02]  /*52e0*/  ISETP.GT.AND P2, PT, R0.reuse, 0x8, P2 ;  /* 0x000000080000780c */ /* 0x040fe40001744270 */
[----:B------:R-:W-:Y:S01]  /*52f0*/  @P1 STG.E desc[UR36][R6.64+0x104], R59 ;  /* 0x0001043b06001986 */ /* 0x000fe2000c101924 */
[----:B------:R-:W-:Y:S02]  /*5300*/  ISETP.GT.AND P1, PT, R0, 0x8, P5 ;  /* 0x000000080000780c */ /* 0x000fe40002f24270 */
[C---:B------:R-:W-:Y:S01]  /*5310*/  ISETP.GT.AND P5, PT, R3.reuse, 0x50, PT ;  /* 0x000000500300780c */ /* 0x040fe20003fa4270 */
[----:B------:R1:W-:Y:S01]  /*5320*/  @P4 STG.E desc[UR36][R4.64+0x120], R11 ;  /* 0x0001200b04004986 */ /* 0x0003e2000c101924 */
[----:B------:R-:W-:-:S03]  /*5330*/  ISETP.GT.AND P0, PT, R3, 0x51, PT ;  /* 0x000000510300780c */ /* 0x000fc60003f04270 */
[----:B------:R-:W-:Y:S01]  /*5340*/  @P3 STG.E desc[UR36][R4.64+0x124], R61 ;  /* 0x0001243d04003986 */ /* 0x000fe2000c101924 */
[----:B------:R-:W-:Y:S01]  /*5350*/  ISETP.GT.AND P3, PT, R0, RZ, P5 ;  /* 0x000000ff0000720c */ /* 0x000fe20002f64270 */
[-C--:B0-----:R-:W-:Y:S01]  /*5360*/  FMUL R9, R62, R90.reuse ;  /* 0x0000005a3e097220 */ /* 0x081fe20000400000 */
[C---:B------:R-:W-:Y:S02]  /*5370*/  ISETP.GT.AND P4, PT, R0.reuse, RZ, P0 ;  /* 0x000000ff0000720c */ /* 0x040fe40000784270 */
[----:B------:R-:W-:Y:S02]  /*5380*/  ISETP.GT.AND P0, PT, R0, 0x8, P0 ;  /* 0x000000080000780c */ /* 0x000fe40000704270 */
[----:B------:R0:W-:Y:S01]  /*5390*/  @P1 STG.E desc[UR36][R6.64+0x120], R9 ;  /* 0x0001200906001986 */ /* 0x0001e2000c101924 */
[----:B-1----:R-:W-:Y:S01]  /*53a0*/  FMUL R11, R64, R90 ;  /* 0x0000005a400b7220 */ /* 0x002fe20000400000 */
[----:B------:R-:W-:Y:S02]  /*53b0*/  ISETP.GT.AND P1, PT, R0, 0x8, P5 ;  /* 0x000000080000780c */ /* 0x000fe40002f24270 */
[----:B------:R-:W-:Y:S01]  /*53c0*/  @P2 STG.E desc[UR36][R6.64+0x124], R63 ;  /* 0x0001243f06002986 */ /* 0x000fe2000c101924 */
[----:B------:R-:W-:-:S03]  /*53d0*/  ISETP.GT.AND P2, PT, R3, 0x58, PT ;  /* 0x000000580300780c */ /* 0x000fc60003f44270 */
[----:B------:R1:W-:Y:S01]  /*53e0*/  @P3 STG.E desc[UR36][R4.64+0x140], R11 ;  /* 0x0001400b04003986 */ /* 0x0003e2000c101924 */
[C---:B------:R-:W-:Y:S02]  /*53f0*/  ISETP.GT.AND P3, PT, R3.reuse, 0x59, PT ;  /* 0x000000590300780c */ /* 0x040fe40003f64270 */
[C---:B------:R-:W-:Y:S01]  /*5400*/  ISETP.GT.AND P5, PT, R0.reuse, RZ, P2 ;  /* 0x000000ff0000720c */ /* 0x040fe200017a4270 */
[----:B------:R-:W-:Y:S01]  /*5410*/  @P4 STG.E desc[UR36][R4.64+0x144], R65 ;  /* 0x0001444104004986 */ /* 0x000fe2000c101924 */
[----:B------:R-:W-:Y:S01]  /*5420*/  ISETP.GT.AND P4, PT, R0, RZ, P3 ;  /* 0x000000ff0000720c */ /* 0x000fe20001f84270 */
[-C--:B0-----:R-:W-:Y:S01]  /*5430*/  FMUL R9, R66, R90.reuse ;  /* 0x0000005a42097220 */ /* 0x081fe20000400000 */
[C---:B------:R-:W-:Y:S02]  /*5440*/  ISETP.GT.AND P2, PT, R0.reuse, 0x8, P2 ;  /* 0x000000080000780c */ /* 0x040fe40001744270 */
[----:B------:R-:W-:Y:S02]  /*5450*/  ISETP.GT.AND P3, PT, R0, 0x8, P3 ;  /* 0x000000080000780c */ /* 0x000fe40001f64270 */
[----:B------:R0:W-:Y:S01]  /*5460*/  @P1 STG.E desc[UR36][R6.64+0x140], R9 ;  /* 0x0001400906001986 */ /* 0x0001e2000c101924 */
[----:B-1----:R-:W-:Y:S01]  /*5470*/  FMUL R11, R68, R90 ;  /* 0x0000005a440b7220 */ /* 0x002fe20000400000 */
[----:B------:R-:W-:-:S02]  /*5480*/  ISETP.GT.AND P1, PT, R3, 0x61, PT ;  /* 0x000000610300780c */ /* 0x000fc40003f24270 */
[----:B------:R-:W-:Y:S01]  /*5490*/  @P0 STG.E desc[UR36][R6.64+0x144], R67 ;  /* 0x0001444306000986 */ /* 0x000fe2000c101924 */
[----:B------:R-:W-:-:S03]  /*54a0*/  ISETP.GT.AND P0, PT, R3, 0x60, PT ;  /* 0x000000600300780c */ /* 0x000fc60003f04270 */
[----:B------:R1:W-:Y:S01]  /*54b0*/  @P5 STG.E desc[UR36][R4.64+0x160], R11 ;  /* 0x0001600b04005986 */ /* 0x0003e2000c101924 */
[C---:B------:R-:W-:Y:S02]  /*54c0*/  ISETP.GT.AND P5, PT, R0.reuse, RZ, P0 ;  /* 0x000000ff0000720c */ /* 0x040fe400007a4270 */
[C---:B------:R-:W-:Y:S01]  /*54d0*/  ISETP.GT.AND P0, PT, R0.reuse, 0x8, P0 ;  /* 0x000000080000780c */ /* 0x040fe20000704270 */
[----:B------:R-:W-:Y:S01]  /*54e0*/  @P4 STG.E desc[UR36][R4.64+0x164], R69 ;  /* 0x0001644504004986 */ /* 0x000fe2000c101924 */
[----:B------:R-:W-:Y:S01]  /*54f0*/  ISETP.GT.AND P4, PT, R0, RZ, P1 ;  /* 0x000000ff0000720c */ /* 0x000fe20000f84270 */
[----:B0-----:R-:W-:Y:S01]  /*5500*/  FMUL R9, R70, R90 ;  /* 0x0000005a46097220 */ /* 0x001fe20000400000 */
[----:B------:R-:W-:-:S04]  /*5510*/  ISETP.GT.AND P1, PT, R0, 0x8, P1 ;  /* 0x000000080000780c */ /* 0x000fc80000f24270 */
[----:B------:R0:W-:Y:S01]  /*5520*/  @P2 STG.E desc[UR36][R6.64+0x160], R9 ;  /* 0x0001600906002986 */ /* 0x0001e2000c101924 */
[----:B-1----:R-:W-:Y:S01]  /*5530*/  FMUL R11, R72, R90 ;  /* 0x0000005a480b7220 */ /* 0x002fe20000400000 */
[C---:B------:R-:W-:Y:S02]  /*5540*/  ISETP.GT.AND P2, PT, R3.reuse, 0x68, PT ;  /* 0x000000680300780c */ /* 0x040fe40003f44270 */
        /* <DEDUP_REMOVED lines=22> */
[-C--:B-1----:R-:W-:Y:S01]  /*56b0*/  FMUL R11, R80, R90.reuse ;  /* 0x0000005a500b7220 */ /* 0x082fe20000400000 */
[C---:B------:R-:W-:Y:S02]  /*56c0*/  ISETP.GT.AND P2, PT, R3.reuse, 0x78, PT ;  /* 0x000000780300780c */ /* 0x040fe40003f44270 */
[----:B------:R-:W-:Y:S01]  /*56d0*/  @P3 STG.E desc[UR36][R6.64+0x1a4], R79 ;  /* 0x0001a44f06003986 */ /* 0x000fe2000c101924 */
[----:B------:R-:W-:Y:S01]  /*56e0*/  ISETP.GT.AND P3, PT, R3, 0x79, PT ;  /* 0x000000790300780c */ /* 0x000fe20003f64270 */
[-C--:B------:R-:W-:Y:S02]  /*56f0*/  FMUL R3, R82, R90.reuse ;  /* 0x0000005a52037220 */ /* 0x080fe40000400000 */
[----:B------:R1:W-:Y:S01]  /*5700*/  @P5 STG.E desc[UR36][R4.64+0x1c0], R11 ;  /* 0x0001c00b04005986 */ /* 0x0003e2000c101924 */
[C---:B------:R-:W-:Y:S02]  /*5710*/  ISETP.GT.AND P5, PT, R0.reuse, RZ, P3 ;  /* 0x000000ff0000720c */ /* 0x040fe40001fa4270 */
[C---:B------:R-:W-:Y:S01]  /*5720*/  ISETP.GT.AND P3, PT, R0.reuse, 0x8, P3 ;  /* 0x000000080000780c */ /* 0x040fe20001f64270 */
[----:B------:R-:W-:Y:S01]  /*5730*/  @P4 STG.E desc[UR36][R4.64+0x1c4], R81 ;  /* 0x0001c45104004986 */ /* 0x000fe2000c101924 */
[----:B------:R-:W-:Y:S01]  /*5740*/  ISETP.GT.AND P4, PT, R0, RZ, P2 ;  /* 0x000000ff0000720c */ /* 0x000fe20001784270 */
[-C--:B0-----:R-:W-:Y:S01]  /*5750*/  FMUL R9, R84, R90.reuse ;  /* 0x0000005a54097220 */ /* 0x081fe20000400000 */
[----:B------:R-:W-:Y:S01]  /*5760*/  ISETP.GT.AND P2, PT, R0, 0x8, P2 ;  /* 0x000000080000780c */ /* 0x000fe20001744270 */
[----:B------:R-:W-:Y:S04]  /*5770*/  @P0 STG.E desc[UR36][R6.64+0x1c0], R3 ;  /* 0x0001c00306000986 */ /* 0x000fe8000c101924 */
[----:B------:R-:W-:Y:S01]  /*5780*/  @P1 STG.E desc[UR36][R6.64+0x1c4], R83 ;  /* 0x0001c45306001986 */ /* 0x000fe2000c101924 */
[----:B-1----:R-:W-:-:S05]  /*5790*/  FMUL R11, R86, R90 ;  /* 0x0000005a560b7220 */ /* 0x002fca0000400000 */
[----:B------:R-:W-:Y:S04]  /*57a0*/  @P4 STG.E desc[UR36][R4.64+0x1e0], R9 ;  /* 0x0001e00904004986 */ /* 0x000fe8000c101924 */
[----:B------:R0:W-:Y:S02]  /*57b0*/  @P5 STG.E desc[UR36][R4.64+0x1e4], R85 ;  /* 0x0001e45504005986 */ /* 0x0001e4000c101924 */
[----:B0-----:R-:W-:Y:S02]  /*57c0*/  @P2 IMAD.MOV.U32 R4, RZ, RZ, R6 ;  /* 0x000000ffff042224 */ /* 0x001fe400078e0006 */
[----:B------:R-:W-:-:S05]  /*57d0*/  @P2 IMAD.MOV.U32 R5, RZ, RZ, R7 ;  /* 0x000000ffff052224 */ /* 0x000fca00078e0007 */
[----:B------:R0:W-:Y:S04]  /*57e0*/  @P2 STG.E desc[UR36][R4.64+0x1e0], R11 ;  /* 0x0001e00b04002986 */ /* 0x0001e8000c101924 */
[----:B------:R0:W-:Y:S02]  /*57f0*/  @P3 STG.E desc[UR36][R6.64+0x1e4], R87 ;  /* 0x0001e45706003986 */ /* 0x0001e4000c101924 */
.L_x_163:
[----:B------:R-:W-:Y:S05]  /*5800*/  BSYNC B0 ;  /* 0x0000000000007941 */ /* 0x000fea0003800000 */
.L_x_37:
[----:B0-----:R-:W2:Y:S01]  /*5810*/  LDL.64 R4, [R1] ;  /* 0x0000000001047983 */ /* 0x001ea20000100a00 */
[----:B------:R-:W-:Y:S01]  /*5820*/  ULDC.64 UR4, c[0x0][0x650] ;  /* 0x0001940000047ab9 */ /* 0x000fe20000000a00 */
[----:B------:R-:W-:Y:S02]  /*5830*/  IMAD.U32 R0, RZ, RZ, UR44 ;  /* 0x0000002cff007e24 */ /* 0x000fe4000f8e00ff */
[----:B------:R-:W-:Y:S02]  /*5840*/  IMAD.MOV.U32 R22, RZ, RZ, -0x1 ;  /* 0xffffffffff167424 */ /* 0x000fe400078e00ff */
[----:B------:R0:W-:Y:S01]  /*5850*/  SYNCS.ARRIVE.TRANS64.A1T0 RZ, [R0+UR46], RZ ;  /* 0x000000ff00ff79a7 */ /* 0x0001e2000810002e */
[----:B------:R-:W-:Y:S02]  /*5860*/  IMAD.MOV.U32 R18, RZ, RZ, -0x1 ;  /* 0xffffffffff127424 */ /* 0x000fe400078e00ff */
[----:B------:R-:W-:Y:S01]  /*5870*/  IMAD.MOV.U32 R19, RZ, RZ, -0x1 ;  /* 0xffffffffff137424 */ /* 0x000fe200078e00ff */
[----:B0-----:R-:W-:-:S02]  /*5880*/  PRMT R0, RZ, 0x7610, R0 ;  /* 0x00007610ff007816 */ /* 0x001fc40000000000 */
[----:B--2---:R-:W-:-:S05]  /*5890*/  LEA R16, P0, R4, R16, 0x1 ;  /* 0x0000001004107211 */ /* 0x004fca00078008ff */
[----:B------:R-:W-:Y:S01]  /*58a0*/  IMAD.X R17, R100, 0x1, R17, P0 ;  /* 0x0000000164117824 */ /* 0x000fe200000e0611 */
[----:B------:R-:W-:-:S04]  /*58b0*/  ISETP.GE.U32.AND P0, PT, R16, UR4, PT ;  /* 0x0000000410007c0c */ /* 0x000fc8000bf06070 */
[----:B------:R-:W-:-:S13]  /*58c0*/  ISETP.GE.U32.AND.EX P0, PT, R17, UR5, PT, P0 ;  /* 0x0000000511007c0c */ /* 0x000fda000bf06100 */
[----:B------:R-:W-:Y:S05]  /*58d0*/  @P0 BRA `(.L_x_164) ;  /* 0x00000004004c0947 */ /* 0x000fea0003800000 */
[----:B-1-3--:R-:W0:Y:S01]  /*58e0*/  LDC.64 R10, c[0x0][0x628] ;  /* 0x00018a00ff0a7b82 */ /* 0x00ae220000000a00 */
[----:B------:R-:W1:Y:S01]  /*58f0*/  S2R R12, SR_CTAID.X ;  /* 0x00000000000c7919 */ /* 0x000e620000002500 */
[----:B------:R-:W-:Y:S02]  /*5900*/  IMAD.MOV.U32 R8, RZ, RZ, R16 ;  /* 0x000000ffff087224 */ /* 0x000fe400078e0010 */
[----:B------:R-:W-:Y:S01]  /*5910*/  IMAD.MOV.U32 R9, RZ, RZ, R17 ;  /* 0x000000ffff097224 */ /* 0x000fe200078e0011 */
[----:B------:R-:W2:Y:S03]  /*5920*/  S2R R18, SR_CTAID.Y ;  /* 0x0000000000127919 */ /* 0x000ea60000002600 */
[----:B------:R-:W3:Y:S08]  /*5930*/  LDC R0, c[0x0][0x630] ;  /* 0x00018c00ff007b82 */ /* 0x000ef00000000800 */
[----:B------:R-:W1:Y:S01]  /*5940*/  LDC.64 R14, c[0x0][0x620] ;  /* 0x00018800ff0e7b82 */ /* 0x000e620000000a00 */
[----:B0-----:R-:W-:-:S04]  /*5950*/  ISETP.NE.U32.AND P0, PT, R10, RZ, PT ;  /* 0x000000ff0a00720c */ /* 0x001fc80003f05070 */
[----:B------:R-:W-:-:S13]  /*5960*/  ISETP.NE.AND.EX P0, PT, R11, RZ, PT, P0 ;  /* 0x000000ff0b00720c */ /* 0x000fda0003f05300 */
[----:B-123--:R-:W-:Y:S05]  /*5970*/  @!P0 BRA `(.L_x_165) ;  /* 0x0000000000288947 */ /* 0x00efea0003800000 */
[----:B------:R-:W0:Y:S02]  /*5980*/  LDC R3, c[0x0][0x634] ;  /* 0x00018d00ff037b82 */ /* 0x000e240000000800 */
[----:B0-----:R-:W-:-:S05]  /*5990*/  IADD3 R3, P0, R16, R3, RZ ;  /* 0x0000000310037210 */ /* 0x001fca0007f1e0ff */
[----:B------:R-:W-:-:S04]  /*59a0*/  IMAD.X R13, RZ, RZ, R17, P0 ;  /* 0x000000ffff0d7224 */ /* 0x000fc800000e0611 */
[----:B------:R-:W-:-:S04]  /*59b0*/  IMAD.WIDE.U32 R4, R13, R10, RZ ;  /* 0x0000000a0d047225 */ /* 0x000fc800078e00ff */
[----:B----4-:R-:W-:-:S04]  /*59c0*/  IMAD.WIDE.U32 R6, P0, R3, R11, R4 ;  /* 0x0000000b03067225 */ /* 0x010fc80007800004 */
[----:B------:R-:W-:-:S04]  /*59d0*/  IMAD.WIDE.U32 R4, R3, R10, RZ ;  /* 0x0000000a03047225 */ /* 0x000fc800078e00ff */
[----:B------:R-:W-:Y:S01]  /*59e0*/  IMAD.X R9, RZ, RZ, RZ, P0 ;  /* 0x000000ffff097224 */ /* 0x000fe200000e06ff */
[----:B------:R-:W-:Y:S01]  /*59f0*/  IADD3 RZ, P0, R5, R6, RZ ;  /* 0x0000000605ff7210 */ /* 0x000fe20007f1e0ff */
[----:B------:R-:W-:-:S04]  /*5a00*/  IMAD.MOV.U32 R8, RZ, RZ, R7 ;  /* 0x000000ffff087224 */ /* 0x000fc800078e0007 */
[----:B------:R-:W-:-:S08]  /*5a10*/  IMAD.WIDE.U32.X R8, R13, R11, R8, P0 ;  /* 0x0000000b0d087225 */ /* 0x000fd000000e0408 */
.L_x_165:
[-CC-:B------:R-:W-:Y:S01]  /*5a20*/  SHF.R.U64 R19, R8, R0.reuse, R9.reuse ;  /* 0x0000000008137219 */ /* 0x180fe20000001209 */
[----:B------:R-:W0:Y:S01]  /*5a30*/  LDC.64 R24, c[0x0][0x640] ;  /* 0x00019000ff187b82 */ /* 0x000e220000000a00 */
[----:B------:R-:W-:Y:S01]  /*5a40*/  SHF.R.U32.HI R0, RZ, R0, R9 ;  /* 0x00000000ff007219 */ /* 0x000fe20000011609 */
[----:B------:R-:W-:Y:S01]  /*5a50*/  ULDC UR4, c[0x0][0x150] ;  /* 0x0000540000047ab9 */ /* 0x000fe20000000800 */
[----:B------:R-:W-:Y:S02]  /*5a60*/  IADD3 R3, P0, RZ, -R19, RZ ;  /* 0x80000013ff037210 */ /* 0x000fe40007f1e0ff */
[----:B----4-:R-:W-:-:S03]  /*5a70*/  I2FP.F32.U32 R7, R12 ;  /* 0x0000000c00077245 */ /* 0x010fc60000201000 */
[----:B------:R-:W1:Y:S01]  /*5a80*/  LDC R6, c[0x0][0x618] ;  /* 0x00018600ff067b82 */ /* 0x000e620000000800 */
[----:B------:R-:W-:Y:S02]  /*5a90*/  IMAD.X R5, RZ, RZ, ~R0, P0 ;  /* 0x000000ffff057224 */ /* 0x000fe400000e0e00 */
[----:B------:R-:W-:Y:S01]  /*5aa0*/  FMUL R7, R7, UR4 ;  /* 0x0000000407077c20 */ /* 0x000fe20008400000 */
[----:B------:R-:W-:Y:S01]  /*5ab0*/  ULDC UR4, c[0x0][0x154] ;  /* 0x0000550000047ab9 */ /* 0x000fe20000000800 */
[-C--:B------:R-:W-:Y:S02]  /*5ac0*/  IMAD R0, R5, R14.reuse, RZ ;  /* 0x0000000e05007224 */ /* 0x080fe400078e02ff */
[C---:B------:R-:W-:Y:S01]  /*5ad0*/  IMAD.WIDE.U32 R4, R3.reuse, R14, R16 ;  /* 0x0000000e03047225 */ /* 0x040fe200078e0010 */
[----:B------:R-:W2:Y:S01]  /*5ae0*/  LDC R8, c[0x0][0x608] ;  /* 0x00018200ff087b82 */ /* 0x000ea20000000800 */
[----:B------:R-:W3:Y:S02]  /*5af0*/  F2I.U32.TRUNC.NTZ R7, R7 ;  /* 0x0000000700077305 */ /* 0x000ee4000020f000 */
[----:B------:R-:W-:Y:S01]  /*5b00*/  IMAD R3, R3, R15, R0 ;  /* 0x0000000f03037224 */ /* 0x000fe200078e0200 */
[----:B------:R-:W-:-:S03]  /*5b10*/  I2FP.F32.U32 R0, R18 ;  /* 0x0000001200007245 */ /* 0x000fc60000201000 */
[----:B------:R-:W-:Y:S01]  /*5b20*/  IMAD.IADD R3, R5, 0x1, R3 ;  /* 0x0000000105037824 */ /* 0x000fe200078e0203 */
[----:B------:R-:W4:Y:S01]  /*5b30*/  LDC R11, c[0x0][0x658] ;  /* 0x00019600ff0b7b82 */ /* 0x000f220000000800 */
[----:B0-----:R-:W-:-:S04]  /*5b40*/  ISETP.NE.U32.AND P0, PT, R24, RZ, PT ;  /* 0x000000ff1800720c */ /* 0x001fc80003f05070 */
[----:B------:R-:W-:-:S03]  /*5b50*/  ISETP.NE.AND.EX P0, PT, R25, RZ, PT, P0 ;  /* 0x000000ff1900720c */ /* 0x000fc60003f05300 */
[----:B------:R-:W0:Y:S01]  /*5b60*/  LDC R9, c[0x0][0x144] ;  /* 0x00005100ff097b82 */ /* 0x000e220000000800 */
[-C--:B-1----:R-:W-:Y:S01]  /*5b70*/  SHF.R.U64 R10, R4, R6.reuse, R3 ;  /* 0x00000006040a7219 */ /* 0x082fe20000001203 */
[----:B---3--:R-:W-:Y:S01]  /*5b80*/  IMAD.MOV R7, RZ, RZ, -R7 ;  /* 0x000000ffff077224 */ /* 0x008fe200078e0a07 */
[----:B------:R-:W-:Y:S01]  /*5b90*/  SHF.R.U32.HI R3, RZ, R6, R3 ;  /* 0x00000006ff037219 */ /* 0x000fe20000011603 */
[----:B------:R-:W-:-:S04]  /*5ba0*/  FMUL R6, R0, UR4 ;  /* 0x0000000400067c20 */ /* 0x000fc80008400000 */
[----:B------:R-:W1:Y:S01]  /*5bb0*/  LDC R21, c[0x0][0x148] ;  /* 0x00005200ff157b82 */ /* 0x000e620000000800 */
[----:B------:R3:W0:Y:S01]  /*5bc0*/  F2I.U32.TRUNC.NTZ R14, R6 ;  /* 0x00000006000e7305 */ /* 0x000622000020f000 */
[-CC-:B--2---:R-:W-:Y:S02]  /*5bd0*/  SHF.R.U64 R13, R10, R8.reuse, R3.reuse ;  /* 0x000000080a0d7219 */ /* 0x184fe40000001203 */
[----:B------:R-:W-:-:S04]  /*5be0*/  SHF.R.U32.HI R0, RZ, R8, R3 ;  /* 0x00000008ff007219 */ /* 0x000fc80000011603 */
[----:B------:R-:W2:Y:S01]  /*5bf0*/  LDC R20, c[0x0][0x648] ;  /* 0x00019200ff147b82 */ /* 0x000ea20000000800 */
[-CC-:B----4-:R-:W-:Y:S02]  /*5c00*/  SHF.R.U64 R15, R13, R11.reuse, R0.reuse ;  /* 0x0000000b0d0f7219 */ /* 0x190fe40000001200 */
[----:B------:R-:W-:-:S03]  /*5c10*/  SHF.R.U32.HI R5, RZ, R11, R0 ;  /* 0x0000000bff057219 */ /* 0x000fc60000011600 */
[----:B------:R-:W-:Y:S02]  /*5c20*/  IMAD.MOV.U32 R4, RZ, RZ, R15 ;  /* 0x000000ffff047224 */ /* 0x000fe400078e000f */
[----:B------:R-:W4:Y:S01]  /*5c30*/  LDC R26, c[0x0][0x638] ;  /* 0x00018e00ff1a7b82 */ /* 0x000f220000000800 */
[----:B0-----:R-:W-:-:S07]  /*5c40*/  IMAD R22, R9, R7, R12 ;  /* 0x0000000709167224 */ /* 0x001fce00078e020c */
[----:B------:R-:W0:Y:S08]  /*5c50*/  LDC R27, c[0x0][0x610] ;  /* 0x00018400ff1b7b82 */ /* 0x000e300000000800 */
[----:B------:R-:W0:Y:S01]  /*5c60*/  LDC R28, c[0x0][0x600] ;  /* 0x00018000ff1c7b82 */ /* 0x000e220000000800 */
[----:B-123--:R-:W-:Y:S05]  /*5c70*/  @!P0 BRA `(.L_x_166) ;  /* 0x0000000000288947 */ /* 0x00efea0003800000 */
[----:B------:R-:W1:Y:S02]  /*5c80*/  LDC R0, c[0x0][0x64c] ;  /* 0x00019300ff007b82 */ /* 0x000e640000000800 */
[----:B-1----:R-:W-:-:S05]  /*5c90*/  IADD3 R3, P0, R15, R0, RZ ;  /* 0x000000000f037210 */ /* 0x002fca0007f1e0ff */
        /* <DEDUP_REMOVED lines=8> */
.L_x_166:
[----:B------:R-:W-:Y:S01]  /*5d20*/  ISETP.NE.AND P0, PT, R2, 0x1, PT ;  /* 0x000000010200780c */ /* 0x000fe20003f05270 */
[----:B------:R-:W-:Y:S01]  /*5d30*/  IMAD.MOV R14, RZ, RZ, -R14 ;  /* 0x000000ffff0e7224 */ /* 0x000fe200078e0a0e */
[----:B------:R-:W-:Y:S02]  /*5d40*/  SHF.R.U64 R0, R4, R20, R5 ;  /* 0x0000001404007219 */ /* 0x000fe40000001205 */
[----:B------:R-:W-:Y:S02]  /*5d50*/  LOP3.LUT R3, R13, R102, RZ, 0xc0, !PT ;  /* 0x000000660d037212 */ /* 0x000fe400078ec0ff */
[----:B------:R-:W-:Y:S01]  /*5d60*/  LOP3.LUT R5, R10, R101, RZ, 0xc0, !PT ;  /* 0x000000650a057212 */ /* 0x000fe200078ec0ff */
[----:B------:R-:W-:Y:S02]  /*5d70*/  IMAD.MOV R4, RZ, RZ, -R0 ;  /* 0x000000ffff047224 */ /* 0x000fe400078e0a00 */
[----:B------:R-:W-:Y:S02]  /*5d80*/  IMAD R3, R98, R0, R3 ;  /* 0x0000000062037224 */ /* 0x000fe400078e0203 */
[----:B----4-:R-:W-:-:S02]  /*5d90*/  IMAD R0, R4, R26, R15 ;  /* 0x0000001a04007224 */ /* 0x010fc400078e020f */
[----:B------:R-:W-:Y:S02]  /*5da0*/  @P0 IMAD R22, R21, R14, R18 ;  /* 0x0000000e15160224 */ /* 0x000fe400078e0212 */
[----:B------:R-:W-:Y:S02]  /*5db0*/  IMAD.MOV.U32 R4, RZ, RZ, 0x1 ;  /* 0x00000001ff047424 */ /* 0x000fe400078e00ff */
[----:B0-----:R-:W-:Y:S02]  /*5dc0*/  IMAD R22, R3, R27, R22 ;  /* 0x0000001b03167224 */ /* 0x001fe400078e0216 */
[----:B------:R-:W-:Y:S01]  /*5dd0*/  IMAD R3, R0, R28, R5 ;  /* 0x0000001c00037224 */ /* 0x000fe200078e0205 */
[----:B------:R-:W-:-:S04]  /*5de0*/  PRMT R0, R4, 0x7610, R0 ;  /* 0x0000761004007816 */ /* 0x000fc80000000000 */
[----:B------:R-:W-:Y:S02]  /*5df0*/  SEL R18, R3, R22, !P0 ;  /* 0x0000001603127207 */ /* 0x000fe40004000000 */
[----:B------:R-:W-:-:S07]  /*5e00*/  SEL R22, R22, R3, !P0 ;  /* 0x0000000316167207 */ /* 0x000fce0004000000 */
.L_x_164:
[----:B------:R-:W-:Y:S01]  /*5e10*/  LOP3.LUT P0, RZ, R0, 0xff, RZ, 0xc0, !PT ;  /* 0x000000ff00ff7812 */ /* 0x000fe2000780c0ff */
[----:B------:R-:W-:Y:S01]  /*5e20*/  UIMAD.WIDE.U32 UR4, UR38, 0x38e38e39, URZ ;  /* 0x38e38e39260478a5 */ /* 0x000fe2000f8e003f */
[----:B------:R-:W-:-:S03]  /*5e30*/  LOP3.LUT R105, R105, 0x1, RZ, 0x3c, !PT ;  /* 0x0000000169697812 */ /* 0x000fc600078e3cff */
[----:B------:R-:W-:-:S04]  /*5e40*/  USHF.R.U32.HI UR4, URZ, 0x1, UR5 ;  /* 0x000000013f047899 */ /* 0x000fc80008011605 */
[----:B------:R-:W-:-:S04]  /*5e50*/  UIMAD UR38, UR4, -0x9, UR38 ;  /* 0xfffffff7042678a4 */ /* 0x000fc8000f8e0226 */
[----:B------:R-:W-:Y:S08]  /*5e60*/  @P0 BRA `(.L_x_167) ;  /* 0xffffffb800780947 */ /* 0x000ff0000383ffff */
[----:B------:R-:W-:Y:S05]  /*5e70*/  EXIT ;  /* 0x000000000000794d */ /* 0x000fea0003800000 */
.L_x_18:
[----:B------:R-:W-:-:S08]  /*5e80*/  ISETP.NE.AND P0, PT, R9, RZ, PT ;  /* 0x000000ff0900720c */ /* 0x000fd00003f05270 */
[----:B0-----:R-:W0:-:S00]  /*5e90*/  USETMAXREG.DEALLOC.CTAPOOL 0x28 ;  /* 0x00000028000079c8 */ /* 0x001e0000080e0500 */
[----:B------:R-:W-:Y:S05]  /*5ea0*/  @P0 EXIT ;  /* 0x000000000000094d */ /* 0x000fea0003800000 */
[----:B0-----:R-:W-:Y:S01]  /*5eb0*/  LOP3.LUT P0, RZ, R3, 0xff, RZ, 0xc0, !PT ;  /* 0x000000ff03ff7812 */ /* 0x001fe2000780c0ff */
[----:B------:R-:W-:Y:S02]  /*5ec0*/  IMAD.MOV.U32 R3, RZ, RZ, 0x1 ;  /* 0x00000001ff037424 */ /* 0x000fe400078e00ff */
[----:B------:R-:W-:-:S10]  /*5ed0*/  IMAD.MOV.U32 R8, RZ, RZ, RZ ;  /* 0x000000ffff087224 */ /* 0x000fd400078e00ff */
[----:B------:R-:W-:Y:S05]  /*5ee0*/  @!P0 BRA `(.L_x_168) ;  /* 0x0000000c002c8947 */ /* 0x000fea0003800000 */
[----:B------:R-:W0:Y:S01]  /*5ef0*/  S2R R12, SR_CgaCtaId ;  /* 0x00000000000c7919 */ /* 0x000e220000008800 */
[----:B------:R-:W-:Y:S01]  /*5f00*/  LOP3.LUT P0, RZ, R4, 0x1f, RZ, 0xc0, !PT ;  /* 0x0000001f04ff7812 */ /* 0x000fe2000780c0ff */
[----:B------:R-:W-:Y:S01]  /*5f10*/  ULDC UR5, c[0x0][0x658] ;  /* 0x0001960000057ab9 */ /* 0x000fe20000000800 */
[----:B------:R-:W-:Y:S01]  /*5f20*/  UMOV UR6, 0xffffffff ;  /* 0xffffffff00067882 */ /* 0x000fe20000000000 */
[----:B------:R-:W-:Y:S01]  /*5f30*/  BSSY B0, `(.L_x_168) ;  /* 0x00000c6000007945 */ /* 0x000fe20003800000 */
[----:B------:R-:W-:Y:S01]  /*5f40*/  USHF.L.U32 UR6, UR6, UR5, URZ ;  /* 0x0000000506067299 */ /* 0x000fe2000800063f */
[C---:B------:R-:W-:Y:S01]  /*5f50*/  ISETP.NE.AND P2, PT, R5.reuse, RZ, PT ;  /* 0x000000ff0500720c */ /* 0x040fe20003f45270 */
[----:B------:R-:W-:Y:S01]  /*5f60*/  IMAD.MOV.U32 R10, RZ, RZ, 0x1 ;  /* 0x00000001ff0a7424 */ /* 0x000fe200078e00ff */
[----:B------:R-:W-:Y:S01]  /*5f70*/  ISETP.NE.OR P0, PT, R5, RZ, !P0 ;  /* 0x000000ff0500720c */ /* 0x000fe20004705670 */
[----:B------:R-:W-:Y:S01]  /*5f80*/  IMAD.MOV.U32 R3, RZ, RZ, 0x1 ;  /* 0x00000001ff037424 */ /* 0x000fe200078e00ff */
[----:B------:R-:W-:Y:S01]  /*5f90*/  LOP3.LUT R9, R23, 0x2, RZ, 0xfc, !PT ;  /* 0x0000000217097812 */ /* 0x000fe200078efcff */
[----:B------:R-:W-:Y:S01]  /*5fa0*/  IMAD.MOV.U32 R8, RZ, RZ, RZ ;  /* 0x000000ffff087224 */ /* 0x000fe200078e00ff */
[----:B------:R-:W-:Y:S01]  /*5fb0*/  ULDC UR4, c[0x0][0x600] ;  /* 0x0001800000047ab9 */ /* 0x000fe20000000800 */
[----:B------:R-:W-:Y:S01]  /*5fc0*/  UMOV UR7, 0x1 ;  /* 0x0000000100077882 */ /* 0x000fe20000000000 */
[----:B------:R-:W-:-:S02]  /*5fd0*/  UIADD3 UR19, UR40, 0x1, URZ ;  /* 0x0000000128137890 */ /* 0x000fc4000fffe03f */
[----:B------:R-:W-:Y:S02]  /*5fe0*/  UIADD3 UR15, UR4, -0x1, URZ ;  /* 0xffffffff040f7890 */ /* 0x000fe4000fffe03f */
[----:B------:R-:W-:Y:S02]  /*5ff0*/  USHF.L.U32 UR17, UR7, UR5, URZ ;  /* 0x0000000507117299 */ /* 0x000fe4000800063f */
[----:B------:R-:W-:Y:S01]  /*6000*/  ULOP3.LUT UR16, URZ, UR6, URZ, 0x33, !UPT ;  /* 0x000000063f107292 */ /* 0x000fe2000f8e333f */
[----:B------:R-:W-:Y:S01]  /*6010*/  ULDC.64 UR20, c[0x0][0x198] ;  /* 0x0000660000147ab9 */ /* 0x000fe20000000a00 */
[C---:B0-----:R-:W-:Y:S02]  /*6020*/  IMAD.SHL.U32 R11, R12.reuse, 0x40, RZ ;  /* 0x000000400c0b7824 */ /* 0x041fe400078e00ff */
[----:B------:R-:W-:-:S03]  /*6030*/  IMAD.SHL.U32 R12, R12, 0x800, RZ ;  /* 0x000008000c0c7824 */ /* 0x000fc600078e00ff */
[----:B------:R-:W-:Y:S02]  /*6040*/  LOP3.LUT R11, R11, 0x40, RZ, 0xc0, !PT ;  /* 0x000000400b0b7812 */ /* 0x000fe400078ec0ff */
[----:B------:R-:W-:-:S07]  /*6050*/  LOP3.LUT R12, R12, 0x800, RZ, 0xc0, !PT ;  /* 0x000008000c0c7812 */ /* 0x000fce00078ec0ff */
.L_x_180:
[----:B------:R-:W-:-:S03]  /*6060*/  UMOV UR4, 0xffffffff ;  /* 0xffffffff00047882 */ /* 0x000fc60000000000 */
[----:B------:R-:W-:Y:S05]  /*6070*/  BRA.DIV UR4, `(.L_x_169) ;  /* 0x0000001204987947 */ /* 0x000fea000b800000 */
[----:B------:R-:W-:-:S13]  /*6080*/  ELECT P6, URZ, PT ;  /* 0x00000000003f782f */ /* 0x000fda00038c0000 */
.L_x_198:
[----:B------:R-:W0:Y:S01]  /*6090*/  LDC R4, c[0x0][0x28c] ;  /* 0x0000a300ff047b82 */ /* 0x000e220000000800 */
[----:B------:R-:W-:Y:S01]  /*60a0*/  BSSY B1, `(.L_x_170) ;  /* 0x0000039000017945 */ /* 0x000fe20003800000 */
[----:B0-----:R-:W-:-:S13]  /*60b0*/  ISETP.LT.OR P6, PT, R4, 0x1, !P6 ;  /* 0x000000010400780c */ /* 0x001fda00077c1670 */
[----:B------:R-:W-:Y:S05]  /*60c0*/  @P6 BRA `(.L_x_171) ;  /* 0x0000000000d86947 */ /* 0x000fea0003800000 */
[----:B------:R-:W-:Y:S02]  /*60d0*/  IMAD R18, R18, 0x80, R11 ;  /* 0x0000008012127824 */ /* 0x000fe400078e020b */
[----:B------:R-:W-:Y:S02]  /*60e0*/  IMAD.SHL.U32 R22, R22, 0x40, RZ ;  /* 0x0000004016167824 */ /* 0x000fe400078e00ff */
[----:B------:R-:W-:Y:S02]  /*60f0*/  IMAD.MOV.U32 R15, RZ, RZ, RZ ;  /* 0x000000ffff0f7224 */ /* 0x000fe400078e00ff */
[----:B------:R-:W-:Y:S02]  /*6100*/  IMAD.U32 R20, RZ, RZ, UR19 ;  /* 0x00000013ff147e24 */ /* 0x000fe4000f8e00ff */
[----:B------:R-:W-:Y:S02]  /*6110*/  IMAD.MOV.U32 R4, RZ, RZ, R3 ;  /* 0x000000ffff047224 */ /* 0x000fe400078e0003 */
[----:B------:R-:W-:-:S07]  /*6120*/  IMAD.MOV.U32 R5, RZ, RZ, R8 ;  /* 0x000000ffff057224 */ /* 0x000fce00078e0008 */
.L_x_175:
[----:B------:R-:W0:Y:S01]  /*6130*/  S2R R7, SR_CgaCtaId ;  /* 0x0000000000077919 */ /* 0x000e220000008800 */
[----:B------:R-:W-:-:S04]  /*6140*/  MOV R6, 0x400 ;  /* 0x0000040000067802 */ /* 0x000fc80000000f00 */
[----:B0-----:R-:W-:Y:S02]  /*6150*/  LEA R14, R7, R6, 0x18 ;  /* 0x00000006070e7211 */ /* 0x001fe400078ec0ff */
[----:B------:R-:W-:Y:S01]  /*6160*/  SHF.L.U32 R6, R4, 0x1f, RZ ;  /* 0x0000001f04067819 */ /* 0x000fe200000006ff */
[----:B------:R-:W0:Y:S02]  /*6170*/  @!P2 LDC R7, c[0x0][0x500] ;  /* 0x00014000ff07ab82 */ /* 0x000e240000000800 */
[----:B------:R-:W-:-:S04]  /*6180*/  IMAD R13, R5, 0x8, R14 ;  /* 0x00000008050d7824 */ /* 0x000fc800078e020e */
[----:B------:R-:W1:Y:S02]  /*6190*/  SYNCS.PHASECHK.TRANS64.TRYWAIT P1, [R13+URZ+0x48], R6 ;  /* 0x000048060d0075a7 */ /* 0x000e64000802017f */
[----:B-1----:R-:W-:Y:S05]  /*61a0*/  @!P1 BRA `(.L_x_172) ;  /* 0x00000010006c9947 */ /* 0x002fea0003800000 */
.L_x_199:
[----:B-1----:R-:W-:Y:S01]  /*61b0*/  PRMT R6, R9, 0x9910, RZ ;  /* 0x0000991009067816 */ /* 0x002fe200000000ff */
[----:B0-----:R0:W-:Y:S03]  /*61c0*/  @!P2 SYNCS.ARRIVE.TRANS64 RZ, [R13+URZ], R7 ;  /* 0x000000070dffa9a7 */ /* 0x0011e6000800003f */
[----:B------:R-:W-:-:S13]  /*61d0*/  ISETP.NE.AND P1, PT, R6, 0x2, PT ;  /* 0x000000020600780c */ /* 0x000fda0003f25270 */
[----:B0-----:R-:W-:Y:S05]  /*61e0*/  @P1 BRA `(.L_x_173) ;  /* 0x0000000000041947 */ /* 0x001fea0003800000 */
[----:B------:R-:W-:Y:S01]  /*61f0*/  BPT.TRAP 0x1 ;  /* 0x000000040000795c */ /* 0x000fe20000300000 */
.L_x_173:
[----:B------:R-:W-:Y:S05]  /*6200*/  @P0 BRA `(.L_x_174) ;  /* 0x0000000000040947 */ /* 0x000fea0003800000 */
[----:B------:R-:W-:Y:S01]  /*6210*/  BPT.TRAP 0x1 ;  /* 0x000000040000795c */ /* 0x000fe20000300000 */
.L_x_174:
[----:B------:R-:W-:Y:S01]  /*6220*/  IMAD R6, R5, 0x1000, R12 ;  /* 0x0000100005067824 */ /* 0x000fe200078e020c */
[----:B------:R-:W-:Y:S01]  /*6230*/  R2UR UR9, R13 ;  /* 0x000000000d0972ca */ /* 0x000fe200000e0000 */
[--C-:B------:R-:W-:Y:S01]  /*6240*/  IMAD R7, R5, 0x2000, R14.reuse ;  /* 0x0000200005077824 */ /* 0x100fe200078e020e */
[----:B------:R-:W-:Y:S01]  /*6250*/  UIADD3 UR4, UP0, UR20, 0xf0, URZ ;  /* 0x000000f014047890 */ /* 0x000fe2000ff1e03f */
[----:B------:R-:W-:Y:S01]  /*6260*/  IMAD R6, R6, 0x4, R14 ;  /* 0x0000000406067824 */ /* 0x000fe200078e020e */
[----:B------:R-:W-:Y:S01]  /*6270*/  R2UR UR11, R22 ;  /* 0x00000000160b72ca */ /* 0x000fe200000e0000 */
[----:B------:R-:W-:Y:S01]  /*6280*/  VIADD R20, R20, 0xffffffff ;  /* 0xffffffff14147836 */ /* 0x000fe20000000000 */
[----:B------:R-:W-:Y:S01]  /*6290*/  R2UR UR5, R7 ;  /* 0x00000000070572ca */ /* 0x000fe200000e0000 */
[----:B------:R-:W-:Y:S01]  /*62a0*/  UIADD3 UR22, UP1, UR20, 0x1f0, URZ ;  /* 0x000001f014167890 */ /* 0x000fe2000ff3e03f */
[----:B------:R-:W-:Y:S01]  /*62b0*/  R2UR UR8, R6 ;  /* 0x00000000060872ca */ /* 0x000fe200000e0000 */
[----:B------:R-:W-:Y:S01]  /*62c0*/  VIADD R5, R5, 0x1 ;  /* 0x0000000105057836 */ /* 0x000fe20000000000 */
[----:B------:R-:W-:Y:S01]  /*62d0*/  R2UR UR10, R15 ;  /* 0x000000000f0a72ca */ /* 0x000fe200000e0000 */
[----:B------:R-:W-:Y:S01]  /*62e0*/  UIADD3.X UR23, URZ, UR21, URZ, UP1, !UPT ;  /* 0x000000153f177290 */ /* 0x000fe20008ffe43f */
[----:B------:R-:W-:Y:S01]  /*62f0*/  R2UR UR12, R19 ;  /* 0x00000000130c72ca */ /* 0x000fe200000e0000 */
[----:B------:R-:W-:Y:S01]  /*6300*/  UMOV UR6, 0x0 ;  /* 0x0000000000067882 */ /* 0x000fe20000000000 */
[----:B------:R-:W-:Y:S01]  /*6310*/  R2UR UR18, R18 ;  /* 0x00000000121272ca */ /* 0x000fe200000e0000 */
[----:B------:R-:W-:Y:S01]  /*6320*/  UMOV UR7, 0x10000000 ;  /* 0x1000000000077882 */ /* 0x000fe20000000000 */
[----:B------:R-:W-:Y:S01]  /*6330*/  ISETP.GT.AND P3, PT, R20, 0x1, PT ;  /* 0x000000011400780c */ /* 0x000fe20003f64270 */
[----:B------:R-:W-:Y:S01]  /*6340*/  UMOV UR24, 0x30000 ;  /* 0x0003000000187882 */ /* 0x000fe20000000000 */
[----:B------:R-:W-:Y:S01]  /*6350*/  ISETP.NE.AND P1, PT, R5, 0x9, PT ;  /* 0x000000090500780c */ /* 0x000fe20003f25270 */
[----:B------:R-:W-:Y:S01]  /*6360*/  UIADD3 UR13, UR5, 0x180, URZ ;  /* 0x00000180050d7890 */ /* 0x000fe2000fffe03f */
[----:B------:R-:W-:Y:S01]  /*6370*/  VIADD R15, R15, 0x20 ;  /* 0x000000200f0f7836 */ /* 0x000fe20000000000 */
[----:B------:R-:W-:Y:S01]  /*6380*/  UIADD3.X UR5, URZ, UR21, URZ, UP0, !UPT ;  /* 0x000000153f057290 */ /* 0x000fe200087fe43f */
[----:B------:R-:W-:Y:S01]  /*6390*/  SEL R7, RZ, 0x1, P1 ;  /* 0x00000001ff077807 */ /* 0x000fe20000800000 */
[----:B------:R-:W-:Y:S01]  /*63a0*/  UIADD3 UR14, UR8, 0x12180, URZ ;  /* 0x00012180080e7890 */ /* 0x000fe2000fffe03f */
[----:B------:R-:W-:-:S02]  /*63b0*/  SEL R5, R5, RZ, P1 ;  /* 0x000000ff05057207 */ /* 0x000fc40000800000 */
[----:B------:R-:W-:Y:S01]  /*63c0*/  UMOV UR8, UR13 ;  /* 0x0000000d00087c82 */ /* 0x000fe20008000000 */
[----:B------:R-:W-:-:S03]  /*63d0*/  LOP3.LUT R4, R4, R7, RZ, 0x3c, !PT ;  /* 0x0000000704047212 */ /* 0x000fc600078e3cff */
[----:B------:R0:W-:Y:S02]  /*63e0*/  UTMALDG.3D [UR8], [UR4], desc[UR6] ;  /* 0x00000608040075b4 */ /* 0x0001e40008011000 */
[----:B0-----:R-:W-:Y:S01]  /*63f0*/  UMOV UR8, UR14 ;  /* 0x0000000e00087c82 */ /* 0x001fe20008000000 */
[----:B------:R-:W-:Y:S02]  /*6400*/  UMOV UR11, UR18 ;  /* 0x00000012000b7c82 */ /* 0x000fe40008000000 */
[----:B------:R0:W-:Y:S02]  /*6410*/  UTMALDG.3D.MULTICAST [UR8], [UR22], UR24, desc[UR6] ;  /* 0x00000608160073b4 */ /* 0x0001e40008011818 */
[----:B0-----:R-:W-:Y:S05]  /*6420*/  @P3 BRA `(.L_x_175) ;  /* 0xfffffffc00403947 */ /* 0x001fea000383ffff */
.L_x_171:
[----:B------:R-:W-:Y:S05]  /*6430*/  BSYNC B1 ;  /* 0x0000000000017941 */ /* 0x000fea0003800000 */
.L_x_170:
[----:B------:R-:W2:Y:S01]  /*6440*/  LDL.64 R24, [R1] ;  /* 0x0000000001187983 */ /* 0x000ea20000100a00 */
[----:B------:R-:W-:Y:S01]  /*6450*/  LOP3.LUT P4, RZ, R10, 0xff, RZ, 0xc0, !PT ;  /* 0x000000ff0aff7812 */ /* 0x000fe2000788c0ff */
[----:B------:R-:W-:Y:S01]  /*6460*/  VIADD R7, R8, UR40 ;  /* 0x0000002808077c36 */ /* 0x000fe20008000000 */
[----:B------:R-:W-:Y:S01]  /*6470*/  ULDC.64 UR4, c[0x0][0x650] ;  /* 0x0001940000047ab9 */ /* 0x000fe20000000a00 */
[----:B------:R-:W-:Y:S01]  /*6480*/  IMAD.U32 R8, RZ, RZ, UR40 ;  /* 0x00000028ff087e24 */ /* 0x000fe2000f8e00ff */
[----:B------:R-:W-:Y:S01]  /*6490*/  UISETP.GE.U32.AND UP0, UPT, UR40, 0x9, UPT ;  /* 0x000000092800788c */ /* 0x000fe2000bf06070 */
[----:B------:R-:W-:Y:S01]  /*64a0*/  BSSY B1, `(.L_x_176) ;  /* 0x000006c000017945 */ /* 0x000fe20003800000 */
[----:B------:R-:W-:Y:S01]  /*64b0*/  ISETP.GT.U32.AND P1, PT, R7, 0x8, PT ;  /* 0x000000080700780c */ /* 0x000fe20003f24070 */
[----:B------:R-:W-:Y:S01]  /*64c0*/  IMAD.MOV.U32 R22, RZ, RZ, -0x1 ;  /* 0xffffffffff167424 */ /* 0x000fe200078e00ff */
[----:B------:R-:W-:Y:S01]  /*64d0*/  PRMT R10, RZ, 0x7610, R10 ;  /* 0x00007610ff0a7816 */ /* 0x000fe2000000000a */
[----:B------:R-:W-:Y:S01]  /*64e0*/  IMAD.MOV.U32 R18, RZ, RZ, -0x1 ;  /* 0xffffffffff127424 */ /* 0x000fe200078e00ff */
[----:B------:R-:W-:Y:S01]  /*64f0*/  ISETP.LT.U32.AND P1, PT, R8, 0x9, P1 ;  /* 0x000000090800780c */ /* 0x000fe20000f21070 */
[----:B------:R-:W-:Y:S01]  /*6500*/  IMAD.MOV.U32 R19, RZ, RZ, -0x1 ;  /* 0xffffffffff137424 */ /* 0x000fe200078e00ff */
[----:B------:R-:W-:Y:S01]  /*6510*/  PLOP3.LUT P3, PT, PT, PT, UP0, 0x80, 0x0 ;  /* 0x000000000000781c */ /* 0x000fe20003f6f008 */
[----:B------:R-:W0:Y:S01]  /*6520*/  @P4 S2R R5, SR_CgaCtaId ;  /* 0x0000000000054919 */ /* 0x000e220000008800 */
[----:B------:R-:W-:-:S04]  /*6530*/  @P4 MOV R4, 0x400 ;  /* 0x0000040000044802 */ /* 0x000fc80000000f00 */
[----:B0-----:R-:W-:Y:S01]  /*6540*/  @P4 LEA R6, R5, R4, 0x18 ;  /* 0x0000000405064211 */ /* 0x001fe200078ec0ff */
[----:B------:R-:W-:Y:S01]  /*6550*/  IMAD.WIDE.U32 R4, R7, 0x38e38e39, RZ ;  /* 0x38e38e3907047825 */ /* 0x000fe200078e00ff */
[----:B------:R-:W-:Y:S02]  /*6560*/  SEL R4, RZ, 0x1, !P1 ;  /* 0x00000001ff047807 */ /* 0x000fe40004800000 */
[----:B------:R0:W-:Y:S02]  /*6570*/  @P4 SYNCS.ARRIVE.TRANS64.A1T0 RZ, [R6+URZ+0xc8], RZ ;  /* 0x0000c8ff06ff49a7 */ /* 0x0001e4000810003f */
[----:B------:R-:W-:Y:S02]  /*6580*/  LOP3.LUT R3, R3, R4, RZ, 0x3c, !PT ;  /* 0x0000000403037212 */ /* 0x000fe400078e3cff */
[----:B------:R-:W-:Y:S02]  /*6590*/  PRMT R4, RZ, 0x7610, R4 ;  /* 0x00007610ff047816 */ /* 0x000fe40000000004 */
[----:B0-----:R-:W-:-:S04]  /*65a0*/  SHF.R.U32.HI R6, RZ, 0x1, R5 ;  /* 0x00000001ff067819 */ /* 0x001fc80000011605 */
[----:B------:R-:W-:Y:S01]  /*65b0*/  @P3 LOP3.LUT R3, R3, 0x1, R6, 0x78, !PT ;  /* 0x0000000103033812 */ /* 0x000fe200078e7806 */
[----:B------:R-:W-:Y:S01]  /*65c0*/  IMAD R8, R6, -0x9, R7 ;  /* 0xfffffff706087824 */ /* 0x000fe200078e0207 */
[----:B--2---:R-:W-:-:S04]  /*65d0*/  IADD3 R16, P4, R16, R24, RZ ;  /* 0x0000001810107210 */ /* 0x004fc80007f9e0ff */
[----:B------:R-:W-:Y:S01]  /*65e0*/  ISETP.GE.U32.AND P1, PT, R16, UR4, PT ;  /* 0x0000000410007c0c */ /* 0x000fe2000bf26070 */
[----:B------:R-:W-:-:S05]  /*65f0*/  IMAD.X R17, R17, 0x1, R0, P4 ;  /* 0x0000000111117824 */ /* 0x000fca00020e0600 */
[----:B------:R-:W-:-:S13]  /*6600*/  ISETP.GE.U32.AND.EX P1, PT, R17, UR5, PT, P1 ;  /* 0x0000000511007c0c */ /* 0x000fda000bf26110 */
[----:B------:R-:W-:Y:S05]  /*6610*/  @P1 BRA `(.L_x_177) ;  /* 0x0000000400501947 */ /* 0x000fea0003800000 */
[----:B------:R-:W0:Y:S01]  /*6620*/  S2R R13, SR_CTAID.X ;  /* 0x00000000000d7919 */ /* 0x000e220000002500 */
[----:B------:R-:W-:Y:S01]  /*6630*/  ULDC.64 UR4, c[0x0][0x628] ;  /* 0x00018a0000047ab9 */ /* 0x000fe20000000a00 */
[----:B------:R-:W-:Y:S01]  /*6640*/  ULDC UR7, c[0x0][0x630] ;  /* 0x00018c0000077ab9 */ /* 0x000fe20000000800 */
[----:B------:R-:W-:Y:S01]  /*6650*/  ISETP.NE.U32.AND P1, PT, RZ, UR4, PT ;  /* 0x00000004ff007c0c */ /* 0x000fe2000bf25070 */
[----:B------:R-:W1:Y:S01]  /*6660*/  S2R R14, SR_CTAID.Y ;  /* 0x00000000000e7919 */ /* 0x000e620000002600 */
[----:B------:R-:W-:Y:S01]  /*6670*/  ULDC UR8, c[0x0][0x150] ;  /* 0x0000540000087ab9 */ /* 0x000fe20000000800 */
[----:B------:R-:W-:Y:S01]  /*6680*/  IMAD.MOV.U32 R4, RZ, RZ, R16 ;  /* 0x000000ffff047224 */ /* 0x000fe200078e0010 */
[----:B------:R-:W-:Y:S01]  /*6690*/  ISETP.NE.AND.EX P1, PT, RZ, UR5, PT, P1 ;  /* 0x00000005ff007c0c */ /* 0x000fe2000bf25310 */
[----:B------:R-:W-:Y:S01]  /*66a0*/  IMAD.MOV.U32 R5, RZ, RZ, R17 ;  /* 0x000000ffff057224 */ /* 0x000fe200078e0011 */
[----:B0-----:R-:W-:-:S11]  /*66b0*/  I2FP.F32.U32 R18, R13 ;  /* 0x0000000d00127245 */ /* 0x001fd60000201000 */
[----:B------:R-:W-:Y:S05]  /*66c0*/  @!P1 BRA `(.L_x_178) ;  /* 0x0000000000289947 */ /* 0x000fea0003800000 */
[----:B------:R-:W-:Y:S02]  /*66d0*/  ULDC UR6, c[0x0][0x634] ;  /* 0x00018d0000067ab9 */ /* 0x000fe40000000800 */
[----:B------:R-:W-:-:S05]  /*66e0*/  IADD3 R5, P1, R16, UR6, RZ ;  /* 0x0000000610057c10 */ /* 0x000fca000ff3e0ff */
[----:B------:R-:W-:-:S04]  /*66f0*/  IMAD.X R15, RZ, RZ, R17, P1 ;  /* 0x000000ffff0f7224 */ /* 0x000fc800008e0611 */
[----:B------:R-:W-:-:S04]  /*6700*/  IMAD.WIDE.U32 R6, R15, UR4, RZ ;  /* 0x000000040f067c25 */ /* 0x000fc8000f8e00ff */
[----:B------:R-:W-:-:S04]  /*6710*/  IMAD.WIDE.U32 R6, P1, R5, UR5, R6 ;  /* 0x0000000505067c25 */ /* 0x000fc8000f820006 */
[----:B------:R-:W-:-:S04]  /*6720*/  IMAD.WIDE.U32 R4, R5, UR4, RZ ;  /* 0x0000000405047c25 */ /* 0x000fc8000f8e00ff */
[----:B------:R-:W-:Y:S01]  /*6730*/  IMAD.MOV.U32 R4, RZ, RZ, R7 ;  /* 0x000000ffff047224 */ /* 0x000fe200078e0007 */
[----:B------:R-:W-:Y:S01]  /*6740*/  IADD3 RZ, P3, R5, R6, RZ ;  /* 0x0000000605ff7210 */ /* 0x000fe20007f7e0ff */
[----:B------:R-:W-:-:S04]  /*6750*/  IMAD.X R5, RZ, RZ, RZ, P1 ;  /* 0x000000ffff057224 */ /* 0x000fc800008e06ff */
[----:B------:R-:W-:-:S08]  /*6760*/  IMAD.WIDE.U32.X R4, R15, UR5, R4, P3 ;  /* 0x000000050f047c25 */ /* 0x000fd000098e0404 */
.L_x_178:
[--C-:B------:R-:W-:Y:S01]  /*6770*/  SHF.R.U64 R19, R4, UR7, R5.reuse ;  /* 0x0000000704137c19 */ /* 0x100fe20008001205 */
[----:B------:R-:W-:Y:S01]  /*6780*/  FMUL R18, R18, UR8 ;  /* 0x0000000812127c20 */ /* 0x000fe20008400000 */
[----:B------:R-:W-:Y:S01]  /*6790*/  SHF.R.U32.HI R4, RZ, UR7, R5 ;  /* 0x00000007ff047c19 */ /* 0x000fe20008011605 */
[----:B------:R-:W0:Y:S01]  /*67a0*/  LDC R6, c[0x0][0x144] ;  /* 0x00005100ff067b82 */ /* 0x000e220000000800 */
[----:B------:R-:W-:Y:S01]  /*67b0*/  IADD3 R5, P1, RZ, -R19, RZ ;  /* 0x80000013ff057210 */ /* 0x000fe20007f3e0ff */
[----:B------:R-:W-:Y:S01]  /*67c0*/  ULDC UR6, c[0x0][0x154] ;  /* 0x0000550000067ab9 */ /* 0x000fe20000000800 */
[----:B-1----:R-:W-:Y:S01]  /*67d0*/  I2FP.F32.U32 R7, R14 ;  /* 0x0000000e00077245 */ /* 0x002fe20000201000 */
[----:B------:R-:W1:Y:S01]  /*67e0*/  F2I.U32.TRUNC.NTZ R18, R18 ;  /* 0x0000001200127305 */ /* 0x000e62000020f000 */
[----:B------:R-:W-:Y:S01]  /*67f0*/  ULDC.64 UR4, c[0x0][0x620] ;  /* 0x0001880000047ab9 */ /* 0x000fe20000000a00 */
[----:B------:R-:W-:Y:S01]  /*6800*/  IMAD.X R4, RZ, RZ, ~R4, P1 ;  /* 0x000000ffff047224 */ /* 0x000fe200008e0e04 */
[----:B------:R-:W-:Y:S01]  /*6810*/  ISETP.NE.AND P4, PT, R2, 0x1, PT ;  /* 0x000000010200780c */ /* 0x000fe20003f85270 */
[----:B------:R-:W-:Y:S01]  /*6820*/  FMUL R20, R7, UR6 ;  /* 0x0000000607147c20 */ /* 0x000fe20008400000 */
[----:B------:R-:W2:Y:S01]  /*6830*/  LDC R21, c[0x0][0x148] ;  /* 0x00005200ff157b82 */ /* 0x000ea20000000800 */
[----:B------:R-:W-:Y:S01]  /*6840*/  IMAD R4, R4, UR4, RZ ;  /* 0x0000000404047c24 */ /* 0x000fe2000f8e02ff */
[----:B------:R-:W-:-:S02]  /*6850*/  ULDC.64 UR6, c[0x0][0x640] ;  /* 0x0001900000067ab9 */ /* 0x000fc40000000a00 */
[----:B------:R-:W-:Y:S01]  /*6860*/  ISETP.NE.U32.AND P1, PT, RZ, UR6, PT ;  /* 0x00000006ff007c0c */ /* 0x000fe2000bf25070 */
[----:B------:R-:W3:Y:S01]  /*6870*/  F2I.U32.TRUNC.NTZ R20, R20 ;  /* 0x0000001400147305 */ /* 0x000ee2000020f000 */
[C---:B------:R-:W-:Y:S02]  /*6880*/  IMAD R7, R5.reuse, UR5, R4 ;  /* 0x0000000505077c24 */ /* 0x040fe4000f8e0204 */
[----:B------:R-:W-:Y:S01]  /*6890*/  IMAD.WIDE.U32 R4, R5, UR4, R16 ;  /* 0x0000000405047c25 */ /* 0x000fe2000f8e0010 */
[----:B------:R-:W-:Y:S01]  /*68a0*/  ULDC UR4, c[0x0][0x618] ;  /* 0x0001860000047ab9 */ /* 0x000fe20000000800 */
[----:B------:R-:W-:Y:S02]  /*68b0*/  ISETP.NE.AND.EX P1, PT, RZ, UR7, PT, P1 ;  /* 0x00000007ff007c0c */ /* 0x000fe4000bf25310 */
[----:B------:R-:W-:Y:S02]  /*68c0*/  IMAD.IADD R5, R5, 0x1, R7 ;  /* 0x0000000105057824 */ /* 0x000fe400078e0207 */
[----:B-1----:R-:W-:-:S03]  /*68d0*/  IMAD.MOV R18, RZ, RZ, -R18 ;  /* 0x000000ffff127224 */ /* 0x002fc600078e0a12 */
[----:B------:R-:W-:Y:S01]  /*68e0*/  SHF.R.U64 R15, R4, UR4, R5 ;  /* 0x00000004040f7c19 */ /* 0x000fe20008001205 */
[----:B0-----:R-:W-:Y:S01]  /*68f0*/  IMAD R13, R6, R18, R13 ;  /* 0x00000012060d7224 */ /* 0x001fe200078e020d */
[----:B------:R-:W-:Y:S01]  /*6900*/  SHF.R.U32.HI R4, RZ, UR4, R5 ;  /* 0x00000004ff047c19 */ /* 0x000fe20008011605 */
[----:B------:R-:W-:Y:S01]  /*6910*/  ULDC UR4, c[0x0][0x608] ;  /* 0x0001820000047ab9 */ /* 0x000fe20000000800 */
[----:B---3--:R-:W-:Y:S02]  /*6920*/  IMAD.MOV R6, RZ, RZ, -R20 ;  /* 0x000000ffff067224 */ /* 0x008fe400078e0a14 */
[--C-:B------:R-:W-:Y:S02]  /*6930*/  SHF.R.U64 R18, R15, UR4, R4.reuse ;  /* 0x000000040f127c19 */ /* 0x100fe40008001204 */
[----:B------:R-:W-:Y:S01]  /*6940*/  SHF.R.U32.HI R5, RZ, UR4, R4 ;  /* 0x00000004ff057c19 */ /* 0x000fe20008011604 */
[----:B------:R-:W-:Y:S01]  /*6950*/  ULDC UR4, c[0x0][0x658] ;  /* 0x0001960000047ab9 */ /* 0x000fe20000000800 */
[----:B--2---:R-:W-:-:S02]  /*6960*/  @P4 IMAD R13, R21, R6, R14 ;  /* 0x00000006150d4224 */ /* 0x004fc400078e020e */
[--C-:B------:R-:W-:Y:S02]  /*6970*/  SHF.R.U64 R14, R18, UR4, R5.reuse ;  /* 0x00000004120e7c19 */ /* 0x100fe40008001205 */
[----:B------:R-:W-:-:S03]  /*6980*/  SHF.R.U32.HI R21, RZ, UR4, R5 ;  /* 0x00000004ff157c19 */ /* 0x000fc60008011605 */
[----:B------:R-:W-:Y:S02]  /*6990*/  IMAD.MOV.U32 R6, RZ, RZ, R14 ;  /* 0x000000ffff067224 */ /* 0x000fe400078e000e */
[----:B------:R-:W-:Y:S01]  /*69a0*/  IMAD.MOV.U32 R5, RZ, RZ, R21 ;  /* 0x000000ffff057224 */ /* 0x000fe200078e0015 */
[----:B------:R-:W-:Y:S06]  /*69b0*/  @!P1 BRA `(.L_x_179) ;  /* 0x00000000002c9947 */ /* 0x000fec0003800000 */
        /* <DEDUP_REMOVED lines=9> */
[----:B------:R-:W-:-:S04]  /*6a50*/  IMAD.WIDE.U32.X R4, R21, UR7, R4, P3 ;  /* 0x0000000715047c25 */ /* 0x000fc800098e0404 */
[----:B------:R-:W-:-:S07]  /*6a60*/  IMAD.MOV.U32 R6, RZ, RZ, R4 ;  /* 0x000000ffff067224 */ /* 0x000fce00078e0004 */
.L_x_179:
[----:B------:R-:W-:Y:S01]  /*6a70*/  ULDC UR4, c[0x0][0x648] ;  /* 0x0001920000047ab9 */ /* 0x000fe20000000800 */
[----:B------:R-:W-:Y:S01]  /*6a80*/  LOP3.LUT R4, R18, UR16, RZ, 0xc0, !PT ;  /* 0x0000001012047c12 */ /* 0x000fe2000f8ec0ff */
[----:B------:R-:W-:Y:S01]  /*6a90*/  ULDC UR5, c[0x0][0x610] ;  /* 0x0001840000057ab9 */ /* 0x000fe20000000800 */
[----:B------:R-:W-:Y:S01]  /*6aa0*/  SHF.R.U64 R5, R6, UR4, R5 ;  /* 0x0000000406057c19 */ /* 0x000fe20008001205 */
[----:B------:R-:W-:Y:S01]  /*6ab0*/  ULDC UR4, c[0x0][0x638] ;  /* 0x00018e0000047ab9 */ /* 0x000fe20000000800 */
[----:B------:R-:W-:-:S03]  /*6ac0*/  LOP3.LUT R15, R15, UR15, RZ, 0xc0, !PT ;  /* 0x0000000f0f0f7c12 */ /* 0x000fc6000f8ec0ff */
[----:B------:R-:W-:Y:S02]  /*6ad0*/  IMAD.MOV R7, RZ, RZ, -R5 ;  /* 0x000000ffff077224 */ /* 0x000fe400078e0a05 */
[----:B------:R-:W-:Y:S02]  /*6ae0*/  IMAD R4, R5, UR17, R4 ;  /* 0x0000001105047c24 */ /* 0x000fe4000f8e0204 */
[----:B------:R-:W-:Y:S01]  /*6af0*/  IMAD R14, R7, UR4, R14 ;  /* 0x00000004070e7c24 */ /* 0x000fe2000f8e020e */
[----:B------:R-:W-:Y:S01]  /*6b00*/  ULDC UR4, c[0x0][0x600] ;  /* 0x0001800000047ab9 */ /* 0x000fe20000000800 */
[----:B------:R-:W-:Y:S02]  /*6b10*/  IMAD R13, R4, UR5, R13 ;  /* 0x00000005040d7c24 */ /* 0x000fe4000f8e020d */
[----:B------:R-:W-:Y:S02]  /*6b20*/  IMAD R14, R14, UR4, R15 ;  /* 0x000000040e0e7c24 */ /* 0x000fe4000f8e020f */
[----:B------:R-:W-:-:S03]  /*6b30*/  IMAD.MOV.U32 R4, RZ, RZ, 0x1 ;  /* 0x00000001ff047424 */ /* 0x000fc600078e00ff */
[----:B------:R-:W-:Y:S02]  /*6b40*/  SEL R18, R14, R13, !P4 ;  /* 0x0000000d0e127207 */ /* 0x000fe40006000000 */
[----:B------:R-:W-:-:S07]  /*6b50*/  SEL R22, R13, R14, !P4 ;  /* 0x0000000e0d167207 */ /* 0x000fce0006000000 */
.L_x_177:
[----:B------:R-:W-:Y:S05]  /*6b60*/  BSYNC B1 ;  /* 0x0000000000017941 */ /* 0x000fea0003800000 */
.L_x_176:
[----:B------:R-:W-:-:S13]  /*6b70*/  LOP3.LUT P1, RZ, R4, 0xff, RZ, 0xc0, !PT ;  /* 0x000000ff04ff7812 */ /* 0x000fda000782c0ff */
[----:B------:R-:W-:Y:S05]  /*6b80*/  @P1 BRA `(.L_x_180) ;  /* 0xfffffff400341947 */ /* 0x000fea000383ffff */
[----:B------:R-:W-:Y:S05]  /*6b90*/  BSYNC B0 ;  /* 0x0000000000007941 */ /* 0x000fea0003800000 */
.L_x_168:
[----:B------:R-:W-:-:S03]  /*6ba0*/  UMOV UR4, 0xffffffff ;  /* 0xffffffff00047882 */ /* 0x000fc60000000000 */
[----:B------:R-:W-:Y:S05]  /*6bb0*/  BRA.DIV UR4, `(.L_x_181) ;  /* 0x0000000604fc7947 */ /* 0x000fea000b800000 */
[----:B------:R-:W-:-:S13]  /*6bc0*/  ELECT P6, URZ, PT ;  /* 0x00000000003f782f */ /* 0x000fda00038c0000 */
.L_x_202:
[----:B------:R-:W-:Y:S04]  /*6bd0*/  BSSY B0, `(.L_x_182) ;  /* 0x0000058000007945 */ /* 0x000fe80003800000 */
[----:B------:R-:W-:Y:S05]  /*6be0*/  @!P6 BRA `(.L_x_183) ;  /* 0x000000040058e947 */ /* 0x000fea0003800000 */
[----:B------:R-:W-:-:S04]  /*6bf0*/  LOP3.LUT R23, R23, 0x2, RZ, 0xfc, !PT ;  /* 0x0000000217177812 */ /* 0x000fc800078efcff */
[----:B------:R-:W-:-:S13]  /*6c00*/  ISETP.NE.AND P0, PT, R23, 0x3, PT ;  /* 0x000000031700780c */ /* 0x000fda0003f05270 */
[----:B------:R-:W-:Y:S05]  /*6c10*/  @!P0 BRA `(.L_x_184) ;  /* 0x0000000000048947 */ /* 0x000fea0003800000 */
[----:B------:R-:W-:Y:S01]  /*6c20*/  BPT.TRAP 0x1 ;  /* 0x000000040000795c */ /* 0x000fe20000300000 */
.L_x_184:
[----:B------:R-:W0:Y:S01]  /*6c30*/  S2R R5, SR_CgaCtaId ;  /* 0x0000000000057919 */ /* 0x000e220000008800 */
[----:B------:R-:W-:Y:S02]  /*6c40*/  MOV R0, 0x400 ;  /* 0x0000040000007802 */ /* 0x000fe40000000f00 */
[----:B------:R-:W-:Y:S02]  /*6c50*/  SHF.L.U32 R2, R3, 0x1f, RZ ;  /* 0x0000001f03027819 */ /* 0x000fe400000006ff */
[----:B0-----:R-:W-:-:S05]  /*6c60*/  LEA R5, R5, R0, 0x18 ;  /* 0x0000000005057211 */ /* 0x001fca00078ec0ff */
[----:B------:R-:W-:-:S04]  /*6c70*/  VIADD R5, R5, 0x48 ;  /* 0x0000004805057836 */ /* 0x000fc80000000000 */
[C---:B------:R-:W-:Y:S02]  /*6c80*/  IMAD R7, R8.reuse, 0x8, R5 ;  /* 0x0000000808077824 */ /* 0x040fe400078e0205 */
[----:B------:R-:W-:Y:S02]  /*6c90*/  VIADD R8, R8, 0x1 ;  /* 0x0000000108087836 */ /* 0x000fe40000000000 */
[----:B------:R-:W0:Y:S03]  /*6ca0*/  SYNCS.PHASECHK.TRANS64.TRYWAIT P0, [R7+URZ], R2 ;  /* 0x00000002070075a7 */ /* 0x000e26000800017f */
[----:B------:R-:W-:-:S04]  /*6cb0*/  ISETP.NE.AND P1, PT, R8, 0x9, PT ;  /* 0x000000090800780c */ /* 0x000fc80003f25270 */
[----:B------:R-:W-:Y:S02]  /*6cc0*/  SEL R0, RZ, 0x1, P1 ;  /* 0x00000001ff007807 */ /* 0x000fe40000800000 */
[----:B------:R-:W-:Y:S02]  /*6cd0*/  SEL R8, R8, RZ, P1 ;  /* 0x000000ff08087207 */ /* 0x000fe40000800000 */
[----:B------:R-:W-:-:S03]  /*6ce0*/  LOP3.LUT R9, R3, R0, RZ, 0x3c, !PT ;  /* 0x0000000003097212 */ /* 0x000fc600078e3cff */
[----:B------:R-:W-:Y:S01]  /*6cf0*/  IMAD R6, R8, 0x8, R5 ;  /* 0x0000000808067824 */ /* 0x000fe200078e0205 */
[----:B------:R-:W-:Y:S01]  /*6d00*/  SHF.L.U32 R3, R9, 0x1f, RZ ;  /* 0x0000001f09037819 */ /* 0x000fe200000006ff */
[----:B0-----:R-:W-:Y:S06]  /*6d10*/  @!P0 BRA `(.L_x_185) ;  /* 0x0000000400c48947 */ /* 0x001fec0003800000 */
.L_x_203:
[----:B------:R-:W1:Y:S01]  /*6d20*/  SYNCS.PHASECHK.TRANS64.TRYWAIT P0, [R6+URZ], R3 ;  /* 0x00000003060075a7 */ /* 0x000e62000800017f */
[----:B------:R-:W-:-:S05]  /*6d30*/  VIADD R0, R8, 0x1 ;  /* 0x0000000108007836 */ /* 0x000fca0000000000 */
[----:B------:R-:W-:-:S04]  /*6d40*/  ISETP.NE.AND P1, PT, R0, 0x9, PT ;  /* 0x000000090000780c */ /* 0x000fc80003f25270 */
[----:B0-----:R-:W-:Y:S02]  /*6d50*/  SEL R2, RZ, 0x1, P1 ;  /* 0x00000001ff027807 */ /* 0x001fe40000800000 */
[----:B------:R-:W-:Y:S02]  /*6d60*/  SEL R0, R0, RZ, P1 ;  /* 0x000000ff00007207 */ /* 0x000fe40000800000 */
[----:B------:R-:W-:-:S03]  /*6d70*/  LOP3.LUT R9, R9, R2, RZ, 0x3c, !PT ;  /* 0x0000000209097212 */ /* 0x000fc600078e3cff */
[----:B------:R-:W-:Y:S01]  /*6d80*/  IMAD R7, R0, 0x8, R5 ;  /* 0x0000000800077824 */ /* 0x000fe200078e0205 */
[----:B------:R-:W-:Y:S01]  /*6d90*/  SHF.L.U32 R4, R9, 0x1f, RZ ;  /* 0x0000001f09047819 */ /* 0x000fe200000006ff */
[----:B-1----:R-:W-:Y:S06]  /*6da0*/  @!P0 BRA `(.L_x_186) ;  /* 0x0000000400b48947 */ /* 0x002fec0003800000 */
.L_x_204:
[----:B------:R-:W1:Y:S01]  /*6db0*/  SYNCS.PHASECHK.TRANS64.TRYWAIT P0, [R7+URZ], R4 ;  /* 0x00000004070075a7 */ /* 0x000e62000800017f */
[----:B------:R-:W-:-:S05]  /*6dc0*/  VIADD R0, R0, 0x1 ;  /* 0x0000000100007836 */ /* 0x000fca0000000000 */
[----:B------:R-:W-:-:S04]  /*6dd0*/  ISETP.NE.AND P1, PT, R0, 0x9, PT ;  /* 0x000000090000780c */ /* 0x000fc80003f25270 */
[----:B------:R-:W-:Y:S02]  /*6de0*/  SEL R2, RZ, 0x1, P1 ;  /* 0x00000001ff027807 */ /* 0x000fe40000800000 */
[----:B------:R-:W-:Y:S02]  /*6df0*/  SEL R0, R0, RZ, P1 ;  /* 0x000000ff00007207 */ /* 0x000fe40000800000 */
[----:B------:R-:W-:-:S03]  /*6e00*/  LOP3.LUT R9, R9, R2, RZ, 0x3c, !PT ;  /* 0x0000000209097212 */ /* 0x000fc600078e3cff */
[----:B0-----:R-:W-:Y:S01]  /*6e10*/  IMAD R6, R0, 0x8, R5 ;  /* 0x0000000800067824 */ /* 0x001fe200078e0205 */
[----:B------:R-:W-:Y:S01]  /*6e20*/  SHF.L.U32 R3, R9, 0x1f, RZ ;  /* 0x0000001f09037819 */ /* 0x000fe200000006ff */
[----:B-1----:R-:W-:Y:S06]  /*6e30*/  @!P0 BRA `(.L_x_187) ;  /* 0x0000000400a48947 */ /* 0x002fec0003800000 */
.L_x_205:
        /* <DEDUP_REMOVED lines=9> */
.L_x_206:
        /* <DEDUP_REMOVED lines=9> */
.L_x_207:
        /* <DEDUP_REMOVED lines=9> */
.L_x_208:
        /* <DEDUP_REMOVED lines=9> */
.L_x_209:
[----:B------:R-:W1:Y:S01]  /*7080*/  SYNCS.PHASECHK.TRANS64.TRYWAIT P0, [R6+URZ], R3 ;  /* 0x00000003060075a7 */ /* 0x000e62000800017f */
[----:B------:R-:W-:-:S05]  /*7090*/  VIADD R0, R0, 0x1 ;  /* 0x0000000100007836 */ /* 0x000fca0000000000 */
[----:B------:R-:W-:-:S04]  /*70a0*/  ISETP.NE.AND P1, PT, R0, 0x9, PT ;  /* 0x000000090000780c */ /* 0x000fc80003f25270 */
[----:B------:R-:W-:Y:S02]  /*70b0*/  SEL R2, RZ, 0x1, P1 ;  /* 0x00000001ff027807 */ /* 0x000fe40000800000 */
[----:B------:R-:W-:Y:S02]  /*70c0*/  SEL R0, R0, RZ, P1 ;  /* 0x000000ff00007207 */ /* 0x000fe40000800000 */
[----:B------:R-:W-:Y:S01]  /*70d0*/  LOP3.LUT R2, R9, R2, RZ, 0x3c, !PT ;  /* 0x0000000209027212 */ /* 0x000fe200078e3cff */
[----:B-1----:R-:W-:Y:S06]  /*70e0*/  @!P0 BRA `(.L_x_192) ;  /* 0x00000004005c8947 */ /* 0x002fec0003800000 */
.L_x_210:
[----:B------:R-:W-:Y:S01]  /*70f0*/  IMAD R5, R0, 0x8, R5 ;  /* 0x0000000800057824 */ /* 0x000fe200078e0205 */
[----:B------:R-:W-:-:S07]  /*7100*/  SHF.L.U32 R0, R2, 0x1f, RZ ;  /* 0x0000001f02007819 */ /* 0x000fce00000006ff */
.L_x_193:
[----:B--2---:R2:W3:Y:S02]  /*7110*/  SYNCS.PHASECHK.TRANS64.TRYWAIT P0, [R5+URZ], R0 ;  /* 0x00000000050075a7 */ /* 0x0044e4000800017f */
[----:B---3--:R-:W-:Y:S05]  /*7120*/  @!P0 NANOSLEEP.SYNCS 0x989680 ;  /* 0x009896800000895d */ /* 0x008fea0003900000 */
[----:B------:R-:W3:Y:S02]  /*7130*/  @!P0 SYNCS.PHASECHK.TRANS64 P0, [R5+URZ], R0 ;  /* 0x00000000050085a7 */ /* 0x000ee4000800007f */
[----:B---3--:R-:W-:Y:S05]  /*7140*/  @!P0 BRA `(.L_x_193) ;  /* 0xfffffffc00f08947 */ /* 0x008fea000383ffff */
.L_x_183:
[----:B------:R-:W-:Y:S05]  /*7150*/  BSYNC B0 ;  /* 0x0000000000007941 */ /* 0x000fea0003800000 */
.L_x_182:
[----:B------:R-:W-:Y:S05]  /*7160*/  EXIT ;  /* 0x000000000000794d */ /* 0x000fea0003800000 */
.L_x_20:
[----:B0-----:R-:W-:-:S04]  /*7170*/  IMAD.U32 R3, RZ, RZ, UR43 ;  /* 0x0000002bff037e24 */ /* 0x001fc8000f8e00ff */
[----:B------:R0:W1:Y:S03]  /*7180*/  SYNCS.PHASECHK.TRANS64.TRYWAIT P0, [R3+URZ+-0x8], R0 ;  /* 0xfffff800030075a7 */ /* 0x000066000800017f */
[----:B-1----:R-:W-:Y:S05]  /*7190*/  @!P0 NANOSLEEP.SYNCS 0x989680 ;  /* 0x009896800000895d */ /* 0x002fea0003900000 */
[----:B------:R-:W1:Y:S02]  /*71a0*/  @!P0 SYNCS.PHASECHK.TRANS64 P0, [R3+URZ+-0x8], R0 ;  /* 0xfffff800030085a7 */ /* 0x000e64000800007f */
[----:B-1----:R-:W-:Y:S05]  /*71b0*/  @!P0 BRA `(.L_x_20) ;  /* 0xfffffffc00ec8947 */ /* 0x002fea000383ffff */
[----:B------:R-:W-:Y:S05]  /*71c0*/  BRA `(.L_x_194) ;  /* 0xffffffa400ac7947 */ /* 0x000fea000383ffff */
.L_x_25:
[----:B-1----:R1:W2:Y:S02]  /*71d0*/  SYNCS.PHASECHK.TRANS64.TRYWAIT P1, [R3+URZ], R0 ;  /* 0x00000000030075a7 */ /* 0x0022a4000802017f */
[----:B--2---:R-:W-:Y:S05]  /*71e0*/  @!P1 NANOSLEEP.SYNCS 0x989680 ;  /* 0x009896800000995d */ /* 0x004fea0003900000 */
[----:B------:R-:W2:Y:S02]  /*71f0*/  @!P1 SYNCS.PHASECHK.TRANS64 P1, [R3+URZ], R0 ;  /* 0x00000000030095a7 */ /* 0x000ea4000802007f */
[----:B--2---:R-:W-:Y:S05]  /*7200*/  @!P1 BRA `(.L_x_25) ;  /* 0xfffffffc00f09947 */ /* 0x004fea000383ffff */
[----:B------:R-:W-:Y:S05]  /*7210*/  BRA `(.L_x_24) ;  /* 0xffffffa800207947 */ /* 0x000fea000383ffff */
.L_x_30:
[----:B-1----:R-:W-:-:S04]  /*7220*/  IMAD.U32 R5, RZ, RZ, UR4 ;  /* 0x00000004ff057e24 */ /* 0x002fc8000f8e00ff */
[----:B------:R1:W2:Y:S03]  /*7230*/  SYNCS.PHASECHK.TRANS64.TRYWAIT P1, [R5+URZ], R4 ;  /* 0x00000004050075a7 */ /* 0x0002a6000802017f */
[----:B--2---:R-:W-:Y:S05]  /*7240*/  @!P1 NANOSLEEP.SYNCS 0x989680 ;  /* 0x009896800000995d */ /* 0x004fea0003900000 */
[----:B------:R-:W2:Y:S02]  /*7250*/  @!P1 SYNCS.PHASECHK.TRANS64 P1, [R5+URZ], R4 ;  /* 0x00000004050095a7 */ /* 0x000ea4000802007f */
[----:B--2---:R-:W-:Y:S05]  /*7260*/  @!P1 BRA `(.L_x_30) ;  /* 0xfffffffc00ec9947 */ /* 0x004fea000383ffff */
[----:B------:R-:W-:Y:S05]  /*7270*/  BRA `(.L_x_29) ;  /* 0xffffffa800f07947 */ /* 0x000fea000383ffff */
.L_x_36:
[----:B0-----:R-:W-:-:S04]  /*7280*/  IMAD.U32 R3, RZ, RZ, UR43 ;  /* 0x0000002bff037e24 */ /* 0x001fc8000f8e00ff */
[----:B------:R0:W1:Y:S03]  /*7290*/  SYNCS.PHASECHK.TRANS64.TRYWAIT P0, [R3+URZ+0x8], R0 ;  /* 0x00000800030075a7 */ /* 0x000066000800017f */
[----:B-1----:R-:W-:Y:S05]  /*72a0*/  @!P0 NANOSLEEP.SYNCS 0x989680 ;  /* 0x009896800000895d */ /* 0x002fea0003900000 */
[----:B------:R-:W1:Y:S02]  /*72b0*/  @!P0 SYNCS.PHASECHK.TRANS64 P0, [R3+URZ+0x8], R0 ;  /* 0x00000800030085a7 */ /* 0x000e64000800007f */
[----:B-1----:R-:W-:Y:S05]  /*72c0*/  @!P0 BRA `(.L_x_36) ;  /* 0xfffffffc00ec8947 */ /* 0x002fea000383ffff */
[----:B------:R-:W-:Y:S05]  /*72d0*/  BRA `(.L_x_195) ;  /* 0xffffffb000307947 */ /* 0x000fea000383ffff */
.L_x_169:
[----:B------:R-:W-:Y:S01]  /*72e0*/  BSSY B1, `(.L_x_196) ;  /* 0x0000006000017945 */ /* 0x000fe20003800000 */
[----:B------:R-:W-:-:S07]  /*72f0*/  IMAD.MOV.U32 R15, RZ, RZ, -0x1 ;  /* 0xffffffffff0f7424 */ /* 0x000fce00078e00ff */
[----:B-----5:R-:W-:Y:S05]  /*7300*/  WARPSYNC.COLLECTIVE R15, `(.L_x_197) ;  /* 0x000000000f0c7348 */ /* 0x020fea0003c00000 */
[----:B------:R-:W-:Y:S02]  /*7310*/  ELECT P6, UR62, PT ;  /* 0x00000000003e782f */ /* 0x000fe400038c0000 */
[----:B------:R-:W-:Y:S01]  /*7320*/  MOV R14, UR62 ;  /* 0x0000003e000e7c02 */ /* 0x000fe20008000f00 */
[----:B-----5:R-:W-:Y:S10]  /*7330*/  ENDCOLLECTIVE ;  /* 0x000000000000791b */ /* 0x020ff40003800000 */
.L_x_197:
[----:B------:R-:W-:Y:S05]  /*7340*/  BSYNC B1 ;  /* 0x0000000000017941 */ /* 0x000fea0003800000 */
.L_x_196:
[----:B------:R-:W-:Y:S05]  /*7350*/  BRA `(.L_x_198) ;  /* 0xffffffec004c7947 */ /* 0x000fea000383ffff */
.L_x_172:
[----:B-1----:R1:W2:Y:S02]  /*7360*/  SYNCS.PHASECHK.TRANS64.TRYWAIT P1, [R13+URZ+0x48], R6 ;  /* 0x000048060d0075a7 */ /* 0x0022a4000802017f */
[----:B--2---:R-:W-:Y:S05]  /*7370*/  @!P1 NANOSLEEP.SYNCS 0x989680 ;  /* 0x009896800000995d */ /* 0x004fea0003900000 */
[----:B------:R-:W2:Y:S02]  /*7380*/  @!P1 SYNCS.PHASECHK.TRANS64 P1, [R13+URZ+0x48], R6 ;  /* 0x000048060d0095a7 */ /* 0x000ea4000802007f */
[----:B--2---:R-:W-:Y:S05]  /*7390*/  @!P1 BRA `(.L_x_172) ;  /* 0xfffffffc00f09947 */ /* 0x004fea000383ffff */
[----:B------:R-:W-:Y:S05]  /*73a0*/  BRA `(.L_x_199) ;  /* 0xffffffec00807947 */ /* 0x000fea000383ffff */
.L_x_181:
[----:B------:R-:W-:Y:S01]  /*73b0*/  BSSY B0, `(.L_x_200) ;  /* 0x0000006000007945 */ /* 0x000fe20003800000 */
[----:B------:R-:W-:-:S07]  /*73c0*/  IMAD.MOV.U32 R15, RZ, RZ, -0x1 ;  /* 0xffffffffff0f7424 */ /* 0x000fce00078e00ff */
[----:B-----5:R-:W-:Y:S05]  /*73d0*/  WARPSYNC.COLLECTIVE R15, `(.L_x_201) ;  /* 0x000000000f0c7348 */ /* 0x020fea0003c00000 */
[----:B------:R-:W-:Y:S02]  /*73e0*/  ELECT P6, UR62, PT ;  /* 0x00000000003e782f */ /* 0x000fe400038c0000 */
[----:B------:R-:W-:Y:S01]  /*73f0*/  MOV R14, UR62 ;  /* 0x0000003e000e7c02 */ /* 0x000fe20008000f00 */
[----:B-----5:R-:W-:Y:S10]  /*7400*/  ENDCOLLECTIVE ;  /* 0x000000000000791b */ /* 0x020ff40003800000 */
.L_x_201:
[----:B------:R-:W-:Y:S05]  /*7410*/  BSYNC B0 ;  /* 0x0000000000007941 */ /* 0x000fea0003800000 */
.L_x_200:
[----:B------:R-:W-:Y:S05]  /*7420*/  BRA `(.L_x_202) ;  /* 0xfffffff400e87947 */ /* 0x000fea000383ffff */
.L_x_185:
[----:B0-----:R0:W1:Y:S02]  /*7430*/  SYNCS.PHASECHK.TRANS64.TRYWAIT P0, [R7+URZ], R2 ;  /* 0x00000002070075a7 */ /* 0x001064000800017f */
[----:B-1----:R-:W-:Y:S05]  /*7440*/  @!P0 NANOSLEEP.SYNCS 0x989680 ;  /* 0x009896800000895d */ /* 0x002fea0003900000 */
[----:B------:R-:W1:Y:S02]  /*7450*/  @!P0 SYNCS.PHASECHK.TRANS64 P0, [R7+URZ], R2 ;  /* 0x00000002070085a7 */ /* 0x000e64000800007f */
[----:B-1----:R-:W-:Y:S05]  /*7460*/  @!P0 BRA `(.L_x_185) ;  /* 0xfffffffc00f08947 */ /* 0x002fea000383ffff */
[----:B------:R-:W-:Y:S05]  /*7470*/  BRA `(.L_x_203) ;  /* 0xfffffff800287947 */ /* 0x000fea000383ffff */
.L_x_186:
[----:B0-----:R0:W1:Y:S02]  /*7480*/  SYNCS.PHASECHK.TRANS64.TRYWAIT P0, [R6+URZ], R3 ;  /* 0x00000003060075a7 */ /* 0x001064000800017f */
[----:B-1----:R-:W-:Y:S05]  /*7490*/  @!P0 NANOSLEEP.SYNCS 0x989680 ;  /* 0x009896800000895d */ /* 0x002fea0003900000 */
[----:B------:R-:W1:Y:S02]  /*74a0*/  @!P0 SYNCS.PHASECHK.TRANS64 P0, [R6+URZ], R3 ;  /* 0x00000003060085a7 */ /* 0x000e64000800007f */
[----:B-1----:R-:W-:Y:S05]  /*74b0*/  @!P0 BRA `(.L_x_186) ;  /* 0xfffffffc00f08947 */ /* 0x002fea000383ffff */
[----:B------:R-:W-:Y:S05]  /*74c0*/  BRA `(.L_x_204) ;  /* 0xfffffff800387947 */ /* 0x000fea000383ffff */
.L_x_187:
[----:B0-----:R0:W1:Y:S02]  /*74d0*/  SYNCS.PHASECHK.TRANS64.TRYWAIT P0, [R7+URZ], R4 ;  /* 0x00000004070075a7 */ /* 0x001064000800017f */
[----:B-1----:R-:W-:Y:S05]  /*74e0*/  @!P0 NANOSLEEP.SYNCS 0x989680 ;  /* 0x009896800000895d */ /* 0x002fea0003900000 */
[----:B------:R-:W1:Y:S02]  /*74f0*/  @!P0 SYNCS.PHASECHK.TRANS64 P0, [R7+URZ], R4 ;  /* 0x00000004070085a7 */ /* 0x000e64000800007f */
[----:B-1----:R-:W-:Y:S05]  /*7500*/  @!P0 BRA `(.L_x_187) ;  /* 0xfffffffc00f08947 */ /* 0x002fea000383ffff */
[----:B------:R-:W-:Y:S05]  /*7510*/  BRA `(.L_x_205) ;  /* 0xfffffff800487947 */ /* 0x000fea000383ffff */
.L_x_188:
[----:B0-----:R0:W1:Y:S02]  /*7520*/  SYNCS.PHASECHK.TRANS64.TRYWAIT P0, [R6+URZ], R3 ;  /* 0x00000003060075a7 */ /* 0x001064000800017f */
[----:B-1----:R-:W-:Y:S05]  /*7530*/  @!P0 NANOSLEEP.SYNCS 0x989680 ;  /* 0x009896800000895d */ /* 0x002fea0003900000 */
[----:B------:R-:W1:Y:S02]  /*7540*/  @!P0 SYNCS.PHASECHK.TRANS64 P0, [R6+URZ], R3 ;  /* 0x00000003060085a7 */ /* 0x000e64000800007f */
[----:B-1----:R-:W-:Y:S05]  /*7550*/  @!P0 BRA `(.L_x_188) ;  /* 0xfffffffc00f08947 */ /* 0x002fea000383ffff */
[----:B------:R-:W-:Y:S05]  /*7560*/  BRA `(.L_x_206) ;  /* 0xfffffff800587947 */ /* 0x000fea000383ffff */
.L_x_189:
[----:B0-----:R0:W1:Y:S02]  /*7570*/  SYNCS.PHASECHK.TRANS64.TRYWAIT P0, [R7+URZ], R4 ;  /* 0x00000004070075a7 */ /* 0x001064000800017f */
[----:B-1----:R-:W-:Y:S05]  /*7580*/  @!P0 NANOSLEEP.SYNCS 0x989680 ;  /* 0x009896800000895d */ /* 0x002fea0003900000 */
[----:B------:R-:W1:Y:S02]  /*7590*/  @!P0 SYNCS.PHASECHK.TRANS64 P0, [R7+URZ], R4 ;  /* 0x00000004070085a7 */ /* 0x000e64000800007f */
[----:B-1----:R-:W-:Y:S05]  /*75a0*/  @!P0 BRA `(.L_x_189) ;  /* 0xfffffffc00f08947 */ /* 0x002fea000383ffff */
[----:B------:R-:W-:Y:S05]  /*75b0*/  BRA `(.L_x_207) ;  /* 0xfffffff800687947 */ /* 0x000fea000383ffff */
.L_x_190:
[----:B0-----:R0:W1:Y:S02]  /*75c0*/  SYNCS.PHASECHK.TRANS64.TRYWAIT P0, [R6+URZ], R3 ;  /* 0x00000003060075a7 */ /* 0x001064000800017f */
[----:B-1----:R-:W-:Y:S05]  /*75d0*/  @!P0 NANOSLEEP.SYNCS 0x989680 ;  /* 0x009896800000895d */ /* 0x002fea0003900000 */
[----:B------:R-:W1:Y:S02]  /*75e0*/  @!P0 SYNCS.PHASECHK.TRANS64 P0, [R6+URZ], R3 ;  /* 0x00000003060085a7 */ /* 0x000e64000800007f */
[----:B-1----:R-:W-:Y:S05]  /*75f0*/  @!P0 BRA `(.L_x_190) ;  /* 0xfffffffc00f08947 */ /* 0x002fea000383ffff */
[----:B------:R-:W-:Y:S05]  /*7600*/  BRA `(.L_x_208) ;  /* 0xfffffff800787947 */ /* 0x000fea000383ffff */
.L_x_191:
[----:B0-----:R0:W1:Y:S02]  /*7610*/  SYNCS.PHASECHK.TRANS64.TRYWAIT P0, [R7+URZ], R4 ;  /* 0x00000004070075a7 */ /* 0x001064000800017f */
[----:B-1----:R-:W-:Y:S05]  /*7620*/  @!P0 NANOSLEEP.SYNCS 0x989680 ;  /* 0x009896800000895d */ /* 0x002fea0003900000 */
[----:B------:R-:W1:Y:S02]  /*7630*/  @!P0 SYNCS.PHASECHK.TRANS64 P0, [R7+URZ], R4 ;  /* 0x00000004070085a7 */ /* 0x000e64000800007f */
[----:B-1----:R-:W-:Y:S05]  /*7640*/  @!P0 BRA `(.L_x_191) ;  /* 0xfffffffc00f08947 */ /* 0x002fea000383ffff */
[----:B------:R-:W-:Y:S05]  /*7650*/  BRA `(.L_x_209) ;  /* 0xfffffff800887947 */ /* 0x000fea000383ffff */
.L_x_192:
[----:B-1----:R1:W2:Y:S02]  /*7660*/  SYNCS.PHASECHK.TRANS64.TRYWAIT P0, [R6+URZ], R3 ;  /* 0x00000003060075a7 */ /* 0x0022a4000800017f */
[----:B--2---:R-:W-:Y:S05]  /*7670*/  @!P0 NANOSLEEP.SYNCS 0x989680 ;  /* 0x009896800000895d */ /* 0x004fea0003900000 */
[----:B------:R-:W2:Y:S02]  /*7680*/  @!P0 SYNCS.PHASECHK.TRANS64 P0, [R6+URZ], R3 ;  /* 0x00000003060085a7 */ /* 0x000ea4000800007f */
[----:B--2---:R-:W-:Y:S05]  /*7690*/  @!P0 BRA `(.L_x_192) ;  /* 0xfffffffc00f08947 */ /* 0x004fea000383ffff */
[----:B------:R-:W-:Y:S05]  /*76a0*/  BRA `(.L_x_210) ;  /* 0xfffffff800907947 */ /* 0x000fea000383ffff */
.L_x_211:
[----:B------:R-:W-:-:S00]  /*76b0*/  BRA `(.L_x_211) ;  /* 0xfffffffc00fc7947 */ /* 0x000fc0000383ffff */
[----:B------:R-:W-:-:S00]  /*76c0*/  NOP ;  /* 0x0000000000007918 */ /* 0x000fc00000000000 */
        /* <DEDUP_REMOVED lines=11> */
.L_x_212:


//--------------------- .nv.global.init           --------------------------
	.section	.nv.global.init,"aw",@progbits
.nv.global.init:
	.type		$str$22,@object
	.size		$str$22,($str$23 - $str$22)
$str$22:
        /*0000*/ 	.byte	0x6b, 0x5f, 0x74, 0x69, 0x6c, 0x65, 0x5f, 0x63, 0x6f, 0x75, 0x6e, 0x74, 0x20, 0x3e, 0x3d, 0x20
        /*0010*/ 	.byte	0x31, 0x00
	.type		$str$23,@object
	.size		$str$23,(__unnamed_1 - $str$23)
$str$23:
        /*0012*/ 	.byte	0x2f, 0x74, 0x6d, 0x70, 0x2f, 0x63, 0x75, 0x74, 0x6c, 0x61, 0x73, 0x73, 0x5f, 0x73, 0x77, 0x65
        /*0022*/ 	.byte	0x65, 0x70, 0x5f, 0x73, 0x72, 0x63, 0x2f, 0x69, 0x6e, 0x63, 0x6c, 0x75, 0x64, 0x65, 0x2f, 0x63
        /*0032*/ 	.byte	0x75, 0x74, 0x6c, 0x61, 0x73, 0x73, 0x2f, 0x67, 0x65, 0x6d, 0x6d, 0x2f, 0x63, 0x6f, 0x6c, 0x6c
        /*0042*/ 	.byte	0x65, 0x63, 0x74, 0x69, 0x76, 0x65, 0x2f, 0x73, 0x6d, 0x39, 0x30, 0x5f, 0x6d, 0x6d, 0x61, 0x5f
        /*0052*/ 	.byte	0x74, 0x6d, 0x61, 0x5f, 0x67, 0x6d, 0x6d, 0x61, 0x5f, 0x73, 0x73, 0x5f, 0x77, 0x61, 0x72, 0x70
        /*0062*/ 	.byte	0x73, 0x70, 0x65, 0x63, 0x69, 0x61, 0x6c, 0x69, 0x7a, 0x65, 0x64, 0x2e, 0x68, 0x70, 0x70, 0x00
	.type		__unnamed_1,@object
	.size		__unnamed_1,(.L_0 - __unnamed_1)
__unnamed_1:
        /*0072*/ 	.byte	0x76, 0x6f, 0x69, 0x64, 0x20, 0x63, 0x75, 0x74, 0x6c, 0x61, 0x73, 0x73, 0x3a, 0x3a, 0x67, 0x65
        /* <DEDUP_REMOVED lines=175> */
        /*0b72*/ 	.byte	0x64, 0x65, 0x6e, 0x74, 0x69, 0x74, 0x79, 0x5d, 0x00
.L_0:


//--------------------- .nv.shared._ZN7cutlass13device_kernelINS_4gemm6kernel13GemmUniversalIN4cute5tupleIJiiiiEEENS1_10collective13CollectiveMmaINS1_34MainloopSm90TmaGmmaWarpSpecializedILi9ENS5_IJNS4_1CILi2EEENSA_ILi1EEESC_EEENS1_32KernelTmaWarpSpecializedPingpongEEENS5_IJNSA_ILi64EEENSA_ILi128EEENSA_ILi32EEEEEEfNS5_IJlSC_lEEEfSK_NS4_8TiledMMAINS4_8MMA_AtomIJNS4_4SM904GMMA30MMA_64x128x8_F32TF32TF32_SS_TNILNSO_7ScaleInE1ELSQ_1EEEEEENS4_6LayoutINS5_IJSC_SC_SC_EEENS5_IJNSA_ILi0EEESV_SV_EEEEENS5_IJNS4_10UnderscoreESY_SY_EEEEENS4_13SM90_TMA_LOADENS4_14ComposedLayoutINS4_7SwizzleILi3ELi4ELi3EEENS4_18smem_ptr_flag_bitsILi32EEENST_INS5_IJNSA_ILi8EEESI_EEENS5_IJSI_SC_EEEEEEEvNS4_8identityENS4_23SM90_TMA_LOAD_MULTICASTES1B_vS1C_EENS_8epilogue10collective6detail29Sm90TmaWarpSpecializedAdapterINS1G_15DefaultEpilogueIfSK_SK_NS1F_6thread17LinearCombinationIfLi1EffLNS1K_9ScaleType4KindE0ELNS_15FloatRoundStyleE2EfEENS1_15EpilogueDefaultEEEEEvvEEEEvNT_6ParamsE --------------------------
	.section	.nv.shared._ZN7cutlass13device_kernelINS_4gemm6kernel13GemmUniversalIN4cute5tupleIJiiiiEEENS1_10collective13CollectiveMmaINS1_34MainloopSm90TmaGmmaWarpSpecializedILi9ENS5_IJNS4_1CILi2EEENSA_ILi1EEESC_EEENS1_32KernelTmaWarpSpecializedPingpongEEENS5_IJNSA_ILi64EEENSA_ILi128EEENSA_ILi32EEEEEEfNS5_IJlSC_lEEEfSK_NS4_8TiledMMAINS4_8MMA_AtomIJNS4_4SM904GMMA30MMA_64x128x8_F32TF32TF32_SS_TNILNSO_7ScaleInE1ELSQ_1EEEEEENS4_6LayoutINS5_IJSC_SC_SC_EEENS5_IJNSA_ILi0EEESV_SV_EEEEENS5_IJNS4_10UnderscoreESY_SY_EEEEENS4_13SM90_TMA_LOADENS4_14ComposedLayoutINS4_7SwizzleILi3ELi4ELi3EEENS4_18smem_ptr_flag_bitsILi32EEENST_INS5_IJNSA_ILi8EEESI_EEENS5_IJSI_SC_EEEEEEEvNS4_8identityENS4_23SM90_TMA_LOAD_MULTICASTES1B_vS1C_EENS_8epilogue10collective6detail29Sm90TmaWarpSpecializedAdapterINS1G_15DefaultEpilogueIfSK_SK_NS1F_6thread17LinearCombinationIfLi1EffLNS1K_9ScaleType4KindE0ELNS_15FloatRoundStyleE2EfEENS1_15EpilogueDefaultEEEEEvvEEEEvNT_6ParamsE,"aw",@nobits
	.sectionflags	@""
	.align	16
	.zero		1024


//--------------------- .nv.shared.reserved.0     --------------------------
	.section	.nv.shared.reserved.0,"aw",@nobits
	.weak		__nv_reservedSMEM_offset_0_alias
	.size		__nv_reservedSMEM_offset_0_alias, 0, 0
	.other		__nv_reservedSMEM_offset_0_alias,@"STO_CUDA_RESERVED_SHARED STV_DEFAULT"
__nv_reservedSMEM_offset_0_alias:
	.zero		0


//--------------------- .nv.global                --------------------------
	.section	.nv.global,"aw",@nobits
.nv.global:
	.type		_ZN40_INTERNAL_8e86f23d_4_k_cu_2aced87d_182614cute1_E,@object
	.size		_ZN40_INTERNAL_8e86f23d_4_k_cu_2aced87d_182614cute1_E,(_ZN40_INTERNAL_8e86f23d_4_k_cu_2aced87d_182614cuda3std3__45__cpo6cbeginE - _ZN40_INTERNAL_8e86f23d_4_k_cu_2aced87d_182614cute1_E)
_ZN40_INTERNAL_8e86f23d_4_k_cu_2aced87d_182614cute1_E:
	.zero		1
	.type		_ZN40_INTERNAL_8e86f23d_4_k_cu_2aced87d_182614cuda3std3__45__cpo6cbeginE,@object
	.size		_ZN40_INTERNAL_8e86f23d_4_k_cu_2aced87d_182614cuda3std3__45__cpo6cbeginE,(_ZN40_INTERNAL_8e86f23d_4_k_cu_2aced87d_182614cuda3std3__48in_placeE - _ZN40_INTERNAL_8e86f23d_4_k_cu_2aced87d_182614cuda3std3__45__cpo6cbeginE)
_ZN40_INTERNAL_8e86f23d_4_k_cu_2aced87d_182614cuda3std3__45__cpo6cbeginE:
	.zero		1
	.type		_ZN40_INTERNAL_8e86f23d_4_k_cu_2aced87d_182614cuda3std3__48in_placeE,@object
	.size		_ZN40_INTERNAL_8e86f23d_4_k_cu_2aced87d_182614cuda3std3__48in_placeE,(_ZN40_INTERNAL_8e86f23d_4_k_cu_2aced87d_182614cuda3std6ranges3__45__cpo9iter_moveE - _ZN40_INTERNAL_8e86f23d_4_k_cu_2aced87d_182614cuda3std3__48in_placeE)
_ZN40_INTERNAL_8e86f23d_4_k_cu_2aced87d_182614cuda3std3__48in_placeE:
	.zero		1
	.type		_ZN40_INTERNAL_8e86f23d_4_k_cu_2aced87d_182614cuda3std6ranges3__45__cpo9iter_moveE,@object
	.size		_ZN40_INTERNAL_8e86f23d_4_k_cu_2aced87d_182614cuda3std6ranges3__45__cpo9iter_moveE,(_ZN40_INTERNAL_8e86f23d_4_k_cu_2aced87d_182614cuda3std3__45__cpo5beginE - _ZN40_INTERNAL_8e86f23d_4_k_cu_2aced87d_182614cuda3std6ranges3__45__cpo9iter_moveE)
_ZN40_INTERNAL_8e86f23d_4_k_cu_2aced87d_182614cuda3std6ranges3__45__cpo9iter_moveE:
	.zero		1
	.type		_ZN40_INTERNAL_8e86f23d_4_k_cu_2aced87d_182614cuda3std3__45__cpo5beginE,@object
	.size		_ZN40_INTERNAL_8e86f23d_4_k_cu_2aced87d_182614cuda3std3__45__cpo5beginE,(_ZN40_INTERNAL_8e86f23d_4_k_cu_2aced87d_182614cuda3std3__442_GLOBAL__N__8e86f23d_4_k_cu_2aced87d_182616ignoreE - _ZN40_INTERNAL_8e86f23d_4_k_cu_2aced87d_182614cuda3std3__45__cpo5beginE)
_ZN40_INTERNAL_8e86f23d_4_k_cu_2aced87d_182614cuda3std3__45__cpo5beginE:
	.zero		1
	.type		_ZN40_INTERNAL_8e86f23d_4_k_cu_2aced87d_182614cuda3std3__442_GLOBAL__N__8e86f23d_4_k_cu_2aced87d_182616ignoreE,@object
	.size		_ZN40_INTERNAL_8e86f23d_4_k_cu_2aced87d_182614cuda3std3__442_GLOBAL__N__8e86f23d_4_k_cu_2aced87d_182616ignoreE,(_ZN40_INTERNAL_8e86f23d_4_k_cu_2aced87d_182614cute7productE - _ZN40_INTERNAL_8e86f23d_4_k_cu_2aced87d_182614cuda3std3__442_GLOBAL__N__8e86f23d_4_k_cu_2aced87d_182616ignoreE)
_ZN40_INTERNAL_8e86f23d_4_k_cu_2aced87d_182614cuda3std3__442_GLOBAL__N__8e86f23d_4_k_cu_2aced87d_182616ignoreE:
	.zero		1
	.type		_ZN40_INTERNAL_8e86f23d_4_k_cu_2aced87d_182614cute7productE,@object
	.size		_ZN40_INTERNAL_8e86f23d_4_k_cu_2aced87d_182614cute7productE,(_ZN40_INTERNAL_8e86f23d_4_k_cu_2aced87d_182614cuda3std3__45__cpo3endE - _ZN40_INTERNAL_8e86f23d_4_k_cu_2aced87d_182614cute7productE)
_ZN40_INTERNAL_8e86f23d_4_k_cu_2aced87d_182614cute7productE:
	.zero		1
	.type		_ZN40_INTERNAL_8e86f23d_4_k_cu_2aced87d_182614cuda3std3__45__cpo3endE,@object
	.size		_ZN40_INTERNAL_8e86f23d_4_k_cu_2aced87d_182614cuda3std3__45__cpo3endE,(_ZN40_INTERNAL_8e86f23d_4_k_cu_2aced87d_182614cuda3std3__419piecewise_constructE - _ZN40_INTERNAL_8e86f23d_4_k_cu_2aced87d_182614cuda3std3__45__cpo3endE)
_ZN40_INTERNAL_8e86f23d_4_k_cu_2aced87d_182614cuda3std3__45__cpo3endE:
	.zero		1
	.type		_ZN40_INTERNAL_8e86f23d_4_k_cu_2aced87d_182614cuda3std3__419piecewise_constructE,@object
	.size		_ZN40_INTERNAL_8e86f23d_4_k_cu_2aced87d_182614cuda3std3__419piecewise_constructE,(_ZN40_INTERNAL_8e86f23d_4_k_cu_2aced87d_182614cuda3std3__45__cpo4cendE - _ZN40_INTERNAL_8e86f23d_4_k_cu_2aced87d_182614cuda3std3__419piecewise_constructE)
_ZN40_INTERNAL_8e86f23d_4_k_cu_2aced87d_182614cuda3std3__419piecewise_constructE:
	.zero		1
	.type		_ZN40_INTERNAL_8e86f23d_4_k_cu_2aced87d_182614cuda3std3__45__cpo4cendE,@object
	.size		_ZN40_INTERNAL_8e86f23d_4_k_cu_2aced87d_182614cuda3std3__45__cpo4cendE,(_ZN40_INTERNAL_8e86f23d_4_k_cu_2aced87d_182614cuda3std6ranges3__45__cpo4swapE - _ZN40_INTERNAL_8e86f23d_4_k_cu_2aced87d_182614cuda3std3__45__cpo4cendE)
_ZN40_INTERNAL_8e86f23d_4_k_cu_2aced87d_182614cuda3std3__45__cpo4cendE:
	.zero		1
	.type		_ZN40_INTERNAL_8e86f23d_4_k_cu_2aced87d_182614cuda3std6ranges3__45__cpo4swapE,@object
	.size		_ZN40_INTERNAL_8e86f23d_4_k_cu_2aced87d_182614cuda3std6ranges3__45__cpo4swapE,(.L_8 - _ZN40_INTERNAL_8e86f23d_4_k_cu_2aced87d_182614cuda3std6ranges3__45__cpo4swapE)
_ZN40_INTERNAL_8e86f23d_4_k_cu_2aced87d_182614cuda3std6ranges3__45__cpo4swapE:
	.zero		1
.L_8:


//--------------------- .nv.constant0._ZN7cutlass13device_kernelINS_4gemm6kernel13GemmUniversalIN4cute5tupleIJiiiiEEENS1_10collective13CollectiveMmaINS1_34MainloopSm90TmaGmmaWarpSpecializedILi9ENS5_IJNS4_1CILi2EEENSA_ILi1EEESC_EEENS1_32KernelTmaWarpSpecializedPingpongEEENS5_IJNSA_ILi64EEENSA_ILi128EEENSA_ILi32EEEEEEfNS5_IJlSC_lEEEfSK_NS4_8TiledMMAINS4_8MMA_AtomIJNS4_4SM904GMMA30MMA_64x128x8_F32TF32TF32_SS_TNILNSO_7ScaleInE1ELSQ_1EEEEEENS4_6LayoutINS5_IJSC_SC_SC_EEENS5_IJNSA_ILi0EEESV_SV_EEEEENS5_IJNS4_10UnderscoreESY_SY_EEEEENS4_13SM90_TMA_LOADENS4_14ComposedLayoutINS4_7SwizzleILi3ELi4ELi3EEENS4_18smem_ptr_flag_bitsILi32EEENST_INS5_IJNSA_ILi8EEESI_EEENS5_IJSI_SC_EEEEEEEvNS4_8identityENS4_23SM90_TMA_LOAD_MULTICASTES1B_vS1C_EENS_8epilogue10collective6detail29Sm90TmaWarpSpecializedAdapterINS1G_15DefaultEpilogueIfSK_SK_NS1F_6thread17LinearCombinationIfLi1EffLNS1K_9ScaleType4KindE0ELNS_15FloatRoundStyleE2EfEENS1_15EpilogueDefaultEEEEEvvEEEEvNT_6ParamsE --------------------------
	.section	.nv.constant0._ZN7cutlass13device_kernelINS_4gemm6kernel13GemmUniversalIN4cute5tupleIJiiiiEEENS1_10collective13CollectiveMmaINS1_34MainloopSm90TmaGmmaWarpSpecializedILi9ENS5_IJNS4_1CILi2EEENSA_ILi1EEESC_EEENS1_32KernelTmaWarpSpecializedPingpongEEENS5_IJNSA_ILi64EEENSA_ILi128EEENSA_ILi32EEEEEEfNS5_IJlSC_lEEEfSK_NS4_8TiledMMAINS4_8MMA_AtomIJNS4_4SM904GMMA30MMA_64x128x8_F32TF32TF32_SS_TNILNSO_7ScaleInE1ELSQ_1EEEEEENS4_6LayoutINS5_IJSC_SC_SC_EEENS5_IJNSA_ILi0EEESV_SV_EEEEENS5_IJNS4_10UnderscoreESY_SY_EEEEENS4_13SM90_TMA_LOADENS4_14ComposedLayoutINS4_7SwizzleILi3ELi4ELi3EEENS4_18smem_ptr_flag_bitsILi32EEENST_INS5_IJNSA_ILi8EEESI_EEENS5_IJSI_SC_EEEEEEEvNS4_8identityENS4_23SM90_TMA_LOAD_MULTICASTES1B_vS1C_EENS_8epilogue10collective6detail29Sm90TmaWarpSpecializedAdapterINS1G_15DefaultEpilogueIfSK_SK_NS1F_6thread17LinearCombinationIfLi1EffLNS1K_9ScaleType4KindE0ELNS_15FloatRoundStyleE2EfEENS1_15EpilogueDefaultEEEEEvvEEEEvNT_6ParamsE,"a",@progbits
	.sectionflags	@""
	.align	4
.nv.constant0._ZN7cutlass13device_kernelINS_4gemm6kernel13GemmUniversalIN4cute5tupleIJiiiiEEENS1_10collective13CollectiveMmaINS1_34MainloopSm90TmaGmmaWarpSpecializedILi9ENS5_IJNS4_1CILi2EEENSA_ILi1EEESC_EEENS1_32KernelTmaWarpSpecializedPingpongEEENS5_IJNSA_ILi64EEENSA_ILi128EEENSA_ILi32EEEEEEfNS5_IJlSC_lEEEfSK_NS4_8TiledMMAINS4_8MMA_AtomIJNS4_4SM904GMMA30MMA_64x128x8_F32TF32TF32_SS_TNILNSO_7ScaleInE1ELSQ_1EEEEEENS4_6LayoutINS5_IJSC_SC_SC_EEENS5_IJNSA_ILi0EEESV_SV_EEEEENS5_IJNS4_10UnderscoreESY_SY_EEEEENS4_13SM90_TMA_LOADENS4_14ComposedLayoutINS4_7SwizzleILi3ELi4ELi3EEENS4_18smem_ptr_flag_bitsILi32EEENST_INS5_IJNSA_ILi8EEESI_EEENS5_IJSI_SC_EEEEEEEvNS4_8identityENS4_23SM90_TMA_LOAD_MULTICASTES1B_vS1C_EENS_8epilogue10collective6detail29Sm90TmaWarpSpecializedAdapterINS1G_15DefaultEpilogueIfSK_SK_NS1F_6thread17LinearCombinationIfLi1EffLNS1K_9ScaleType4KindE0ELNS_15FloatRoundStyleE2EfEENS1_15EpilogueDefaultEEEEEvvEEEEvNT_6ParamsE:
	.zero		1664


//--------------------- SYMBOLS --------------------------

	.type		.nv.reservedSmem.offset0,@object
	.size		.nv.reservedSmem.offset0,0x4
	.type		__assertfail,@function
